//
// Generated by NVIDIA NVVM Compiler
//
// Compiler Build ID: CL-36424714
// Cuda compilation tools, release 13.0, V13.0.88
// Based on NVVM 20.0.0
//

.version 9.0
.target sm_100
.address_size 64

	// .globl	_Z9selectionPyiPiS_ii

.visible .entry _Z9selectionPyiPiS_ii(
	.param .u64 .ptr .align 1 _Z9selectionPyiPiS_ii_param_0,
	.param .u32 _Z9selectionPyiPiS_ii_param_1,
	.param .u64 .ptr .align 1 _Z9selectionPyiPiS_ii_param_2,
	.param .u64 .ptr .align 1 _Z9selectionPyiPiS_ii_param_3,
	.param .u32 _Z9selectionPyiPiS_ii_param_4,
	.param .u32 _Z9selectionPyiPiS_ii_param_5
)
{
	.reg .pred 	%p<49>;
	.reg .b32 	%r<305>;
	.reg .b64 	%rd<66>;

	ld.param.u32 	%r122, [_Z9selectionPyiPiS_ii_param_1];
	ld.param.u64 	%rd8, [_Z9selectionPyiPiS_ii_param_3];
	ld.param.u32 	%r123, [_Z9selectionPyiPiS_ii_param_4];
	ld.param.u32 	%r124, [_Z9selectionPyiPiS_ii_param_5];
	cvta.to.global.u64 	%rd1, %rd8;
	mov.u32 	%r125, %ctaid.x;
	mov.u32 	%r126, %ntid.x;
	mov.u32 	%r127, %tid.x;
	mad.lo.s32 	%r1, %r125, %r126, %r127;
	setp.le.s32 	%p1, %r124, %r1;
	@%p1 bra 	$L__BB0_27;
	mul.lo.s32 	%r2, %r123, %r1;
	setp.lt.s32 	%p2, %r123, 1;
	mov.b32 	%r275, 0;
	@%p2 bra 	$L__BB0_14;
	setp.lt.u32 	%p3, %r123, 16;
	mov.b32 	%r263, 0;
	mov.u32 	%r275, %r263;
	mov.u32 	%r295, %r263;
	@%p3 bra 	$L__BB0_5;
	and.b32  	%r132, %r123, 2147483632;
	neg.s32 	%r293, %r132;
	mad.lo.s32 	%r292, %r122, %r2, %r122;
	add.s32 	%r133, %r2, 2;
	mul.lo.s32 	%r291, %r122, %r133;
	add.s32 	%r134, %r2, 3;
	mul.lo.s32 	%r290, %r122, %r134;
	add.s32 	%r135, %r2, 4;
	mul.lo.s32 	%r289, %r122, %r135;
	add.s32 	%r136, %r2, 5;
	mul.lo.s32 	%r288, %r122, %r136;
	add.s32 	%r137, %r2, 6;
	mul.lo.s32 	%r287, %r122, %r137;
	add.s32 	%r138, %r2, 7;
	mul.lo.s32 	%r286, %r122, %r138;
	add.s32 	%r139, %r2, 8;
	mul.lo.s32 	%r285, %r122, %r139;
	add.s32 	%r140, %r2, 9;
	mul.lo.s32 	%r284, %r122, %r140;
	add.s32 	%r141, %r2, 10;
	mul.lo.s32 	%r283, %r122, %r141;
	add.s32 	%r142, %r2, 11;
	mul.lo.s32 	%r282, %r122, %r142;
	add.s32 	%r143, %r2, 12;
	mul.lo.s32 	%r281, %r122, %r143;
	add.s32 	%r144, %r2, 13;
	mul.lo.s32 	%r280, %r122, %r144;
	add.s32 	%r145, %r2, 14;
	mul.lo.s32 	%r279, %r122, %r145;
	add.s32 	%r146, %r2, 15;
	mul.lo.s32 	%r278, %r122, %r146;
	mul.lo.s32 	%r147, %r123, %r122;
	mul.lo.s32 	%r277, %r147, %r1;
	mov.b32 	%r275, 0;
	mov.u32 	%r276, %r2;
	mov.u32 	%r295, %r275;
$L__BB0_4:
	.pragma "nounroll";
	ld.param.u64 	%rd64, [_Z9selectionPyiPiS_ii_param_2];
	and.b32  	%r263, %r123, 2147483632;
	mul.wide.s32 	%rd9, %r276, 4;
	cvta.to.global.u64 	%rd10, %rd64;
	add.s64 	%rd11, %rd10, %rd9;
	ld.global.u32 	%r148, [%rd11];
	setp.gt.s32 	%p4, %r148, %r295;
	max.s32 	%r149, %r148, %r295;
	selp.b32 	%r150, %r277, %r275, %p4;
	ld.global.u32 	%r151, [%rd11+4];
	setp.gt.s32 	%p5, %r151, %r149;
	max.s32 	%r152, %r151, %r149;
	selp.b32 	%r153, %r292, %r150, %p5;
	ld.global.u32 	%r154, [%rd11+8];
	setp.gt.s32 	%p6, %r154, %r152;
	max.s32 	%r155, %r154, %r152;
	selp.b32 	%r156, %r291, %r153, %p6;
	ld.global.u32 	%r157, [%rd11+12];
	setp.gt.s32 	%p7, %r157, %r155;
	max.s32 	%r158, %r157, %r155;
	selp.b32 	%r159, %r290, %r156, %p7;
	ld.global.u32 	%r160, [%rd11+16];
	setp.gt.s32 	%p8, %r160, %r158;
	max.s32 	%r161, %r160, %r158;
	selp.b32 	%r162, %r289, %r159, %p8;
	ld.global.u32 	%r163, [%rd11+20];
	setp.gt.s32 	%p9, %r163, %r161;
	max.s32 	%r164, %r163, %r161;
	selp.b32 	%r165, %r288, %r162, %p9;
	ld.global.u32 	%r166, [%rd11+24];
	setp.gt.s32 	%p10, %r166, %r164;
	max.s32 	%r167, %r166, %r164;
	selp.b32 	%r168, %r287, %r165, %p10;
	ld.global.u32 	%r169, [%rd11+28];
	setp.gt.s32 	%p11, %r169, %r167;
	max.s32 	%r170, %r169, %r167;
	selp.b32 	%r171, %r286, %r168, %p11;
	ld.global.u32 	%r172, [%rd11+32];
	setp.gt.s32 	%p12, %r172, %r170;
	max.s32 	%r173, %r172, %r170;
	selp.b32 	%r174, %r285, %r171, %p12;
	ld.global.u32 	%r175, [%rd11+36];
	setp.gt.s32 	%p13, %r175, %r173;
	max.s32 	%r176, %r175, %r173;
	selp.b32 	%r177, %r284, %r174, %p13;
	ld.global.u32 	%r178, [%rd11+40];
	setp.gt.s32 	%p14, %r178, %r176;
	max.s32 	%r179, %r178, %r176;
	selp.b32 	%r180, %r283, %r177, %p14;
	ld.global.u32 	%r181, [%rd11+44];
	setp.gt.s32 	%p15, %r181, %r179;
	max.s32 	%r182, %r181, %r179;
	selp.b32 	%r183, %r282, %r180, %p15;
	ld.global.u32 	%r184, [%rd11+48];
	setp.gt.s32 	%p16, %r184, %r182;
	max.s32 	%r185, %r184, %r182;
	selp.b32 	%r186, %r281, %r183, %p16;
	ld.global.u32 	%r187, [%rd11+52];
	setp.gt.s32 	%p17, %r187, %r185;
	max.s32 	%r188, %r187, %r185;
	selp.b32 	%r189, %r280, %r186, %p17;
	ld.global.u32 	%r190, [%rd11+56];
	setp.gt.s32 	%p18, %r190, %r188;
	max.s32 	%r191, %r190, %r188;
	selp.b32 	%r192, %r279, %r189, %p18;
	ld.global.u32 	%r193, [%rd11+60];
	setp.gt.s32 	%p19, %r193, %r191;
	max.s32 	%r295, %r193, %r191;
	selp.b32 	%r275, %r278, %r192, %p19;
	add.s32 	%r293, %r293, 16;
	shl.b32 	%r194, %r122, 4;
	add.s32 	%r292, %r292, %r194;
	add.s32 	%r291, %r291, %r194;
	add.s32 	%r290, %r290, %r194;
	add.s32 	%r289, %r289, %r194;
	add.s32 	%r288, %r288, %r194;
	add.s32 	%r287, %r287, %r194;
	add.s32 	%r286, %r286, %r194;
	add.s32 	%r285, %r285, %r194;
	add.s32 	%r284, %r284, %r194;
	add.s32 	%r283, %r283, %r194;
	add.s32 	%r282, %r282, %r194;
	add.s32 	%r281, %r281, %r194;
	add.s32 	%r280, %r280, %r194;
	add.s32 	%r279, %r279, %r194;
	add.s32 	%r278, %r278, %r194;
	add.s32 	%r277, %r277, %r194;
	add.s32 	%r276, %r276, 16;
	setp.eq.s32 	%p20, %r293, 0;
	@%p20 bra 	$L__BB0_5;
	bra.uni 	$L__BB0_4;
$L__BB0_5:
	and.b32  	%r24, %r123, 15;
	setp.eq.s32 	%p21, %r24, 0;
	@%p21 bra 	$L__BB0_14;
	ld.param.u64 	%rd65, [_Z9selectionPyiPiS_ii_param_2];
	cvta.to.global.u64 	%rd2, %rd65;
	and.b32  	%r25, %r123, 7;
	setp.lt.u32 	%p22, %r24, 8;
	@%p22 bra 	$L__BB0_8;
	add.s32 	%r196, %r263, %r2;
	mul.wide.s32 	%rd12, %r196, 4;
	add.s64 	%rd13, %rd2, %rd12;
	ld.global.u32 	%r197, [%rd13];
	setp.gt.s32 	%p23, %r197, %r295;
	mul.lo.s32 	%r198, %r196, %r122;
	max.s32 	%r199, %r197, %r295;
	selp.b32 	%r200, %r198, %r275, %p23;
	ld.global.u32 	%r201, [%rd13+4];
	setp.gt.s32 	%p24, %r201, %r199;
	add.s32 	%r202, %r198, %r122;
	max.s32 	%r203, %r201, %r199;
	selp.b32 	%r204, %r202, %r200, %p24;
	add.s32 	%r205, %r196, 2;
	ld.global.u32 	%r206, [%rd13+8];
	setp.gt.s32 	%p25, %r206, %r203;
	mul.lo.s32 	%r207, %r205, %r122;
	max.s32 	%r208, %r206, %r203;
	selp.b32 	%r209, %r207, %r204, %p25;
	add.s32 	%r210, %r196, 3;
	ld.global.u32 	%r211, [%rd13+12];
	setp.gt.s32 	%p26, %r211, %r208;
	mul.lo.s32 	%r212, %r210, %r122;
	max.s32 	%r213, %r211, %r208;
	selp.b32 	%r214, %r212, %r209, %p26;
	add.s32 	%r215, %r196, 4;
	ld.global.u32 	%r216, [%rd13+16];
	setp.gt.s32 	%p27, %r216, %r213;
	mul.lo.s32 	%r217, %r215, %r122;
	max.s32 	%r218, %r216, %r213;
	selp.b32 	%r219, %r217, %r214, %p27;
	add.s32 	%r220, %r196, 5;
	ld.global.u32 	%r221, [%rd13+20];
	setp.gt.s32 	%p28, %r221, %r218;
	mul.lo.s32 	%r222, %r220, %r122;
	max.s32 	%r223, %r221, %r218;
	selp.b32 	%r224, %r222, %r219, %p28;
	add.s32 	%r225, %r196, 6;
	ld.global.u32 	%r226, [%rd13+24];
	setp.gt.s32 	%p29, %r226, %r223;
	mul.lo.s32 	%r227, %r225, %r122;
	max.s32 	%r228, %r226, %r223;
	selp.b32 	%r229, %r227, %r224, %p29;
	add.s32 	%r230, %r196, 7;
	ld.global.u32 	%r231, [%rd13+28];
	setp.gt.s32 	%p30, %r231, %r228;
	mul.lo.s32 	%r232, %r230, %r122;
	max.s32 	%r295, %r231, %r228;
	selp.b32 	%r275, %r232, %r229, %p30;
	add.s32 	%r263, %r263, 8;
$L__BB0_8:
	setp.eq.s32 	%p31, %r25, 0;
	@%p31 bra 	$L__BB0_14;
	and.b32  	%r33, %r123, 3;
	setp.lt.u32 	%p32, %r25, 4;
	@%p32 bra 	$L__BB0_11;
	add.s32 	%r234, %r263, %r2;
	mul.wide.s32 	%rd14, %r234, 4;
	add.s64 	%rd15, %rd2, %rd14;
	ld.global.u32 	%r235, [%rd15];
	setp.gt.s32 	%p33, %r235, %r295;
	mul.lo.s32 	%r236, %r234, %r122;
	max.s32 	%r237, %r235, %r295;
	selp.b32 	%r238, %r236, %r275, %p33;
	ld.global.u32 	%r239, [%rd15+4];
	setp.gt.s32 	%p34, %r239, %r237;
	add.s32 	%r240, %r236, %r122;
	max.s32 	%r241, %r239, %r237;
	selp.b32 	%r242, %r240, %r238, %p34;
	add.s32 	%r243, %r234, 2;
	ld.global.u32 	%r244, [%rd15+8];
	setp.gt.s32 	%p35, %r244, %r241;
	mul.lo.s32 	%r245, %r243, %r122;
	max.s32 	%r246, %r244, %r241;
	selp.b32 	%r247, %r245, %r242, %p35;
	add.s32 	%r248, %r234, 3;
	ld.global.u32 	%r249, [%rd15+12];
	setp.gt.s32 	%p36, %r249, %r246;
	mul.lo.s32 	%r250, %r248, %r122;
	max.s32 	%r295, %r249, %r246;
	selp.b32 	%r275, %r250, %r247, %p36;
	add.s32 	%r263, %r263, 4;
$L__BB0_11:
	setp.eq.s32 	%p37, %r33, 0;
	@%p37 bra 	$L__BB0_14;
	add.s32 	%r271, %r263, %r2;
	mul.lo.s32 	%r272, %r122, %r271;
	neg.s32 	%r270, %r33;
$L__BB0_13:
	.pragma "nounroll";
	mul.wide.s32 	%rd16, %r271, 4;
	add.s64 	%rd17, %rd2, %rd16;
	ld.global.u32 	%r251, [%rd17];
	setp.gt.s32 	%p38, %r251, %r295;
	max.s32 	%r295, %r251, %r295;
	selp.b32 	%r275, %r272, %r275, %p38;
	add.s32 	%r272, %r272, %r122;
	add.s32 	%r271, %r271, 1;
	add.s32 	%r270, %r270, 1;
	setp.ne.s32 	%p39, %r270, 0;
	@%p39 bra 	$L__BB0_13;
$L__BB0_14:
	setp.lt.s32 	%p40, %r122, 1;
	@%p40 bra 	$L__BB0_27;
	ld.param.u64 	%rd63, [_Z9selectionPyiPiS_ii_param_0];
	cvta.to.global.u64 	%rd3, %rd63;
	mul.lo.s32 	%r55, %r122, %r1;
	add.s32 	%r253, %r122, -1;
	and.b32  	%r56, %r122, 15;
	setp.lt.u32 	%p41, %r253, 15;
	mov.b32 	%r299, 0;
	@%p41 bra 	$L__BB0_18;
	and.b32  	%r299, %r122, 2147483632;
	neg.s32 	%r298, %r299;
	add.s64 	%rd4, %rd3, 64;
	add.s64 	%rd5, %rd1, 64;
	mov.u32 	%r296, %r55;
	mov.u32 	%r297, %r275;
$L__BB0_17:
	.pragma "nounroll";
	mul.wide.s32 	%rd18, %r297, 8;
	add.s64 	%rd19, %rd4, %rd18;
	mul.wide.s32 	%rd20, %r296, 8;
	add.s64 	%rd21, %rd5, %rd20;
	ld.global.u64 	%rd22, [%rd19+-64];
	st.global.u64 	[%rd21+-64], %rd22;
	ld.global.u64 	%rd23, [%rd19+-56];
	st.global.u64 	[%rd21+-56], %rd23;
	ld.global.u64 	%rd24, [%rd19+-48];
	st.global.u64 	[%rd21+-48], %rd24;
	ld.global.u64 	%rd25, [%rd19+-40];
	st.global.u64 	[%rd21+-40], %rd25;
	ld.global.u64 	%rd26, [%rd19+-32];
	st.global.u64 	[%rd21+-32], %rd26;
	ld.global.u64 	%rd27, [%rd19+-24];
	st.global.u64 	[%rd21+-24], %rd27;
	ld.global.u64 	%rd28, [%rd19+-16];
	st.global.u64 	[%rd21+-16], %rd28;
	ld.global.u64 	%rd29, [%rd19+-8];
	st.global.u64 	[%rd21+-8], %rd29;
	ld.global.u64 	%rd30, [%rd19];
	st.global.u64 	[%rd21], %rd30;
	ld.global.u64 	%rd31, [%rd19+8];
	st.global.u64 	[%rd21+8], %rd31;
	ld.global.u64 	%rd32, [%rd19+16];
	st.global.u64 	[%rd21+16], %rd32;
	ld.global.u64 	%rd33, [%rd19+24];
	st.global.u64 	[%rd21+24], %rd33;
	ld.global.u64 	%rd34, [%rd19+32];
	st.global.u64 	[%rd21+32], %rd34;
	ld.global.u64 	%rd35, [%rd19+40];
	st.global.u64 	[%rd21+40], %rd35;
	ld.global.u64 	%rd36, [%rd19+48];
	st.global.u64 	[%rd21+48], %rd36;
	ld.global.u64 	%rd37, [%rd19+56];
	st.global.u64 	[%rd21+56], %rd37;
	add.s32 	%r298, %r298, 16;
	add.s32 	%r297, %r297, 16;
	add.s32 	%r296, %r296, 16;
	setp.ne.s32 	%p42, %r298, 0;
	@%p42 bra 	$L__BB0_17;
$L__BB0_18:
	setp.eq.s32 	%p43, %r56, 0;
	@%p43 bra 	$L__BB0_27;
	and.b32  	%r107, %r122, 7;
	setp.lt.u32 	%p44, %r56, 8;
	@%p44 bra 	$L__BB0_21;
	add.s32 	%r254, %r299, %r275;
	mul.wide.s32 	%rd38, %r254, 8;
	add.s64 	%rd39, %rd3, %rd38;
	ld.global.u64 	%rd40, [%rd39];
	add.s32 	%r255, %r299, %r55;
	mul.wide.s32 	%rd41, %r255, 8;
	add.s64 	%rd42, %rd1, %rd41;
	st.global.u64 	[%rd42], %rd40;
	ld.global.u64 	%rd43, [%rd39+8];
	st.global.u64 	[%rd42+8], %rd43;
	ld.global.u64 	%rd44, [%rd39+16];
	st.global.u64 	[%rd42+16], %rd44;
	ld.global.u64 	%rd45, [%rd39+24];
	st.global.u64 	[%rd42+24], %rd45;
	ld.global.u64 	%rd46, [%rd39+32];
	st.global.u64 	[%rd42+32], %rd46;
	ld.global.u64 	%rd47, [%rd39+40];
	st.global.u64 	[%rd42+40], %rd47;
	ld.global.u64 	%rd48, [%rd39+48];
	st.global.u64 	[%rd42+48], %rd48;
	ld.global.u64 	%rd49, [%rd39+56];
	st.global.u64 	[%rd42+56], %rd49;
	add.s32 	%r299, %r299, 8;
$L__BB0_21:
	setp.eq.s32 	%p45, %r107, 0;
	@%p45 bra 	$L__BB0_27;
	and.b32  	%r110, %r122, 3;
	setp.lt.u32 	%p46, %r107, 4;
	@%p46 bra 	$L__BB0_24;
	add.s32 	%r256, %r299, %r275;
	mul.wide.s32 	%rd50, %r256, 8;
	add.s64 	%rd51, %rd3, %rd50;
	ld.global.u64 	%rd52, [%rd51];
	add.s32 	%r257, %r299, %r55;
	mul.wide.s32 	%rd53, %r257, 8;
	add.s64 	%rd54, %rd1, %rd53;
	st.global.u64 	[%rd54], %rd52;
	ld.global.u64 	%rd55, [%rd51+8];
	st.global.u64 	[%rd54+8], %rd55;
	ld.global.u64 	%rd56, [%rd51+16];
	st.global.u64 	[%rd54+16], %rd56;
	ld.global.u64 	%rd57, [%rd51+24];
	st.global.u64 	[%rd54+24], %rd57;
	add.s32 	%r299, %r299, 4;
$L__BB0_24:
	setp.eq.s32 	%p47, %r110, 0;
	@%p47 bra 	$L__BB0_27;
	add.s32 	%r304, %r299, %r55;
	add.s32 	%r303, %r275, %r299;
	neg.s32 	%r302, %r110;
$L__BB0_26:
	.pragma "nounroll";
	mul.wide.s32 	%rd58, %r304, 8;
	add.s64 	%rd59, %rd1, %rd58;
	mul.wide.s32 	%rd60, %r303, 8;
	add.s64 	%rd61, %rd3, %rd60;
	ld.global.u64 	%rd62, [%rd61];
	st.global.u64 	[%rd59], %rd62;
	add.s32 	%r304, %r304, 1;
	add.s32 	%r303, %r303, 1;
	add.s32 	%r302, %r302, 1;
	setp.ne.s32 	%p48, %r302, 0;
	@%p48 bra 	$L__BB0_26;
$L__BB0_27:
	ret;

}


// ===== COMPILED SASS (sm_100) =====

	.target	sm_100

	.elftype	@"ET_EXEC"


//--------------------- .note.nv.tkinfo           --------------------------
	.section	.note.nv.tkinfo,"",@"SHT_NOTE"
	.sectionflags	@"SHF_NOTE_NV_TKINFO"
	.tkinfo
        /*0018*/ 	.word	0x00000002
        /*0030*/ 	.string	""
        /*0030*/ 	.string	"ptxas"
        /*0030*/ 	.string	"Cuda compilation tools, release 13.0, V13.0.88"
        /*0030*/ 	.string	"Build cuda_13.0.r13.0/compiler.36424714_0"
        /*0030*/ 	.string	"-arch sm_100 -m 64 "



//--------------------- .note.nv.cuinfo           --------------------------
	.section	.note.nv.cuinfo,"",@"SHT_NOTE"
	.sectionflags	@"SHF_NOTE_NV_CUINFO"
        /*0018*/ 	.short	0x0002
        /*001a*/ 	.short	0x0064
        /*001c*/ 	.short	0x0082
	.zero		2


//--------------------- .nv.info                  --------------------------
	.section	.nv.info,"",@"SHT_CUDA_INFO"
	.align	4


	//----- nvinfo : EIATTR_REGCOUNT
	.align		4
        /*0000*/ 	.byte	0x04, 0x2f
        /*0002*/ 	.short	(.L_1 - .L_0)
	.align		4
.L_0:
        /*0004*/ 	.word	index@(_Z9selectionPyiPiS_ii)
        /*0008*/ 	.word	0x00000020


	//----- nvinfo : EIATTR_FRAME_SIZE
	.align		4
.L_1:
        /*000c*/ 	.byte	0x04, 0x11
        /*000e*/ 	.short	(.L_3 - .L_2)
	.align		4
.L_2:
        /*0010*/ 	.word	index@(_Z9selectionPyiPiS_ii)
        /*0014*/ 	.word	0x00000000


	//----- nvinfo : EIATTR_MIN_STACK_SIZE
	.align		4
.L_3:
        /*0018*/ 	.byte	0x04, 0x12
        /*001a*/ 	.short	(.L_5 - .L_4)
	.align		4
.L_4:
        /*001c*/ 	.word	index@(_Z9selectionPyiPiS_ii)
        /*0020*/ 	.word	0x00000000
.L_5:


//--------------------- .nv.compat                --------------------------
	.section	.nv.compat,"",@"SHT_CUDA_COMPAT_INFO"
	.align	4
        /*0000*/ 	.byte	0x02, 0x09, 0x00, 0x00, 0x02, 0x02, 0x01, 0x00, 0x02, 0x05, 0x05, 0x00, 0x03, 0x07, 0x01, 0x01
        /*0010*/ 	.byte	0x02, 0x03, 0x00, 0x00, 0x02, 0x06, 0x01, 0x00, 0x04, 0x0b, 0x08, 0x00, 0x09, 0x00, 0x00, 0x00
        /*0020*/ 	.byte	0x00, 0x00, 0x00, 0x00


//--------------------- .nv.info._Z9selectionPyiPiS_ii --------------------------
	.section	.nv.info._Z9selectionPyiPiS_ii,"",@"SHT_CUDA_INFO"
	.sectionflags	@""
	.align	4


	//----- nvinfo : EIATTR_CUDA_API_VERSION
	.align		4
        /*0000*/ 	.byte	0x04, 0x37
        /*0002*/ 	.short	(.L_7 - .L_6)
.L_6:
        /*0004*/ 	.word	0x00000082


	//----- nvinfo : EIATTR_KPARAM_INFO
	.align		4
.L_7:
        /*0008*/ 	.byte	0x04, 0x17
        /*000a*/ 	.short	(.L_9 - .L_8)
.L_8:
        /*000c*/ 	.word	0x00000000
        /*0010*/ 	.short	0x0005
        /*0012*/ 	.short	0x0024
        /*0014*/ 	.byte	0x00, 0xf0, 0x11, 0x00


	//----- nvinfo : EIATTR_KPARAM_INFO
	.align		4
.L_9:
        /*0018*/ 	.byte	0x04, 0x17
        /*001a*/ 	.short	(.L_11 - .L_10)
.L_10:
        /*001c*/ 	.word	0x00000000
        /*0020*/ 	.short	0x0004
        /*0022*/ 	.short	0x0020
        /*0024*/ 	.byte	0x00, 0xf0, 0x11, 0x00


	//----- nvinfo : EIATTR_KPARAM_INFO
	.align		4
.L_11:
        /*0028*/ 	.byte	0x04, 0x17
        /*002a*/ 	.short	(.L_13 - .L_12)
.L_12:
        /*002c*/ 	.word	0x00000000
        /*0030*/ 	.short	0x0003
        /*0032*/ 	.short	0x0018
        /*0034*/ 	.byte	0x00, 0xf5, 0x21, 0x00


	//----- nvinfo : EIATTR_KPARAM_INFO
	.align		4
.L_13:
        /*0038*/ 	.byte	0x04, 0x17
        /*003a*/ 	.short	(.L_15 - .L_14)
.L_14:
        /*003c*/ 	.word	0x00000000
        /*0040*/ 	.short	0x0002
        /*0042*/ 	.short	0x0010
        /*0044*/ 	.byte	0x00, 0xf5, 0x21, 0x00


	//----- nvinfo : EIATTR_KPARAM_INFO
	.align		4
.L_15:
        /*0048*/ 	.byte	0x04, 0x17
        /*004a*/ 	.short	(.L_17 - .L_16)
.L_16:
        /*004c*/ 	.word	0x00000000
        /*0050*/ 	.short	0x0001
        /*0052*/ 	.short	0x0008
        /*0054*/ 	.byte	0x00, 0xf0, 0x11, 0x00


	//----- nvinfo : EIATTR_KPARAM_INFO
	.align		4
.L_17:
        /*0058*/ 	.byte	0x04, 0x17
        /*005a*/ 	.short	(.L_19 - .L_18)
.L_18:
        /*005c*/ 	.word	0x00000000
        /*0060*/ 	.short	0x0000
        /*0062*/ 	.short	0x0000
        /*0064*/ 	.byte	0x00, 0xf5, 0x21, 0x00


	//----- nvinfo : EIATTR_SPARSE_MMA_MASK
	.align		4
.L_19:
        /*0068*/ 	.byte	0x03, 0x50
        /*006a*/ 	.short	0x0000


	//----- nvinfo : EIATTR_MAXREG_COUNT
	.align		4
        /*006c*/ 	.byte	0x03, 0x1b
        /*006e*/ 	.short	0x00ff


	//----- nvinfo : EIATTR_MERCURY_ISA_VERSION
	.align		4
        /*0070*/ 	.byte	0x03, 0x5f
        /*0072*/ 	.short	0x0101


	//----- nvinfo : EIATTR_VRC_CTA_INIT_COUNT
	.align		4
        /*0074*/ 	.byte	0x02, 0x4a
	.zero		1
	.zero		1


	//----- nvinfo : EIATTR_EXIT_INSTR_OFFSETS
	.align		4
        /*0078*/ 	.byte	0x04, 0x1c
        /*007a*/ 	.short	(.L_21 - .L_20)


	//   ....[0]....
.L_20:
        /*007c*/ 	.word	0x00000070


	//   ....[1]....
        /*0080*/ 	.word	0x00000ef0


	//   ....[2]....
        /*0084*/ 	.word	0x000012c0


	//   ....[3]....
        /*0088*/ 	.word	0x00001480


	//   ....[4]....
        /*008c*/ 	.word	0x000015c0


	//   ....[5]....
        /*0090*/ 	.word	0x000016b0


	//----- nvinfo : EIATTR_CBANK_PARAM_SIZE
	.align		4
.L_21:
        /*0094*/ 	.byte	0x03, 0x19
        /*0096*/ 	.short	0x0028


	//----- nvinfo : EIATTR_PARAM_CBANK
	.align		4
        /*0098*/ 	.byte	0x04, 0x0a
        /*009a*/ 	.short	(.L_23 - .L_22)
	.align		4
.L_22:
        /*009c*/ 	.word	index@(.nv.constant0._Z9selectionPyiPiS_ii)
        /*00a0*/ 	.short	0x0380
        /*00a2*/ 	.short	0x0028


	//----- nvinfo : EIATTR_SW_WAR
	.align		4
.L_23:
        /*00a4*/ 	.byte	0x04, 0x36
        /*00a6*/ 	.short	(.L_25 - .L_24)
.L_24:
        /*00a8*/ 	.word	0x00000008
.L_25:


//--------------------- .nv.callgraph             --------------------------
	.section	.nv.callgraph,"",@"SHT_CUDA_CALLGRAPH"
	.align	4
	.sectionentsize	8
	.align		4
        /*0000*/ 	.word	0x00000000
	.align		4
        /*0004*/ 	.word	0xffffffff
	.align		4
        /*0008*/ 	.word	0x00000000
	.align		4
        /*000c*/ 	.word	0xfffffffe
	.align		4
        /*0010*/ 	.word	0x00000000
	.align		4
        /*0014*/ 	.word	0xfffffffd
	.align		4
        /*0018*/ 	.word	0x00000000
	.align		4
        /*001c*/ 	.word	0xfffffffc


//--------------------- .text._Z9selectionPyiPiS_ii --------------------------
	.section	.text._Z9selectionPyiPiS_ii,"ax",@progbits
	.align	128
        .global         _Z9selectionPyiPiS_ii
        .type           _Z9selectionPyiPiS_ii,@function
        .size           _Z9selectionPyiPiS_ii,(.L_x_12 - _Z9selectionPyiPiS_ii)
        .other          _Z9selectionPyiPiS_ii,@"STO_CUDA_ENTRY STV_DEFAULT"
_Z9selectionPyiPiS_ii:
.text._Z9selectionPyiPiS_ii:
[----:B------:R-:W-:Y:S01]  /*0000*/  LDC R1, c[0x0][0x37c] ;  /* 0x0000df00ff017b82 */ /* 0x000fe20000000800 */
[----:B------:R-:W0:Y:S07]  /*0010*/  S2R R3, SR_TID.X ;  /* 0x0000000000037919 */ /* 0x000e2e0000002100 */
[----:B------:R-:W0:Y:S01]  /*0020*/  S2UR UR4, SR_CTAID.X ;  /* 0x00000000000479c3 */ /* 0x000e220000002500 */
[----:B------:R-:W1:Y:S07]  /*0030*/  LDCU UR5, c[0x0][0x3a4] ;  /* 0x00007480ff0577ac */ /* 0x000e6e0008000800 */
[----:B------:R-:W0:Y:S02]  /*0040*/  LDC R4, c[0x0][0x360] ;  /* 0x0000d800ff047b82 */ /* 0x000e240000000800 */
[----:B0-----:R-:W-:-:S05]  /*0050*/  IMAD R4, R4, UR4, R3 ;  /* 0x0000000404047c24 */ /* 0x001fca000f8e0203 */
[----:B-1----:R-:W-:-:S13]  /*0060*/  ISETP.GE.AND P0, PT, R4, UR5, PT ;  /* 0x0000000504007c0c */ /* 0x002fda000bf06270 */
[----:B------:R-:W-:Y:S05]  /*0070*/  @P0 EXIT ;  /* 0x000000000000094d */ /* 0x000fea0003800000 */
[----:B------:R-:W0:Y:S01]  /*0080*/  LDCU UR5, c[0x0][0x3a0] ;  /* 0x00007400ff0577ac */ /* 0x000e220008000800 */
[----:B------:R-:W-:Y:S01]  /*0090*/  IMAD.MOV.U32 R0, RZ, RZ, RZ ;  /* 0x000000ffff007224 */ /* 0x000fe200078e00ff */
[----:B------:R-:W1:Y:S01]  /*00a0*/  LDCU.64 UR8, c[0x0][0x358] ;  /* 0x00006b00ff0877ac */ /* 0x000e620008000a00 */
[----:B0-----:R-:W-:-:S09]  /*00b0*/  UISETP.GE.AND UP0, UPT, UR5, 0x1, UPT ;  /* 0x000000010500788c */ /* 0x001fd2000bf06270 */
[----:B-1----:R-:W-:Y:S05]  /*00c0*/  BRA.U !UP0, `(.L_x_0) ;  /* 0x0000000d08807547 */ /* 0x002fea000b800000 */
[----:B------:R-:W-:Y:S02]  /*00d0*/  UISETP.GE.U32.AND UP0, UPT, UR5, 0x10, UPT ;  /* 0x000000100500788c */ /* 0x000fe4000bf06070 */
[----:B------:R-:W-:Y:S01]  /*00e0*/  IMAD R16, R4, UR5, RZ ;  /* 0x0000000504107c24 */ /* 0x000fe2000f8e02ff */
[----:B------:R-:W-:Y:S01]  /*00f0*/  UMOV UR4, URZ ;  /* 0x000000ff00047c82 */ /* 0x000fe20008000000 */
[----:B------:R-:W-:Y:S02]  /*0100*/  IMAD.MOV.U32 R0, RZ, RZ, RZ ;  /* 0x000000ffff007224 */ /* 0x000fe400078e00ff */
[----:B------:R-:W-:-:S03]  /*0110*/  IMAD.MOV.U32 R19, RZ, RZ, RZ ;  /* 0x000000ffff137224 */ /* 0x000fc600078e00ff */
[----:B------:R-:W-:Y:S05]  /*0120*/  BRA.U !UP0, `(.L_x_1) ;  /* 0x0000000508ec7547 */ /* 0x000fea000b800000 */
[----:B------:R-:W0:Y:S01]  /*0130*/  LDC R18, c[0x0][0x388] ;  /* 0x0000e200ff127b82 */ /* 0x000e220000000800 */
[C---:B------:R-:W-:Y:S01]  /*0140*/  VIADD R9, R16.reuse, 0x7 ;  /* 0x0000000710097836 */ /* 0x040fe20000000000 */
[C---:B------:R-:W-:Y:S01]  /*0150*/  IADD3 R29, PT, PT, R16.reuse, 0x9, RZ ;  /* 0x00000009101d7810 */ /* 0x040fe20007ffe0ff */
[C---:B------:R-:W-:Y:S01]  /*0160*/  VIADD R27, R16.reuse, 0x8 ;  /* 0x00000008101b7836 */ /* 0x040fe20000000000 */
[C---:B------:R-:W-:Y:S01]  /*0170*/  IADD3 R13, PT, PT, R16.reuse, 0x4, RZ ;  /* 0x00000004100d7810 */ /* 0x040fe20007ffe0ff */
[C---:B------:R-:W-:Y:S01]  /*0180*/  VIADD R7, R16.reuse, 0x5 ;  /* 0x0000000510077836 */ /* 0x040fe20000000000 */
[C---:B------:R-:W-:Y:S01]  /*0190*/  IADD3 R23, PT, PT, R16.reuse, 0xe, RZ ;  /* 0x0000000e10177810 */ /* 0x040fe20007ffe0ff */
[C---:B------:R-:W-:Y:S01]  /*01a0*/  VIADD R15, R16.reuse, 0x2 ;  /* 0x00000002100f7836 */ /* 0x040fe20000000000 */
[----:B------:R-:W-:Y:S01]  /*01b0*/  ULOP3.LUT UR4, UR5, 0x7ffffff0, URZ, 0xc0, !UPT ;  /* 0x7ffffff005047892 */ /* 0x000fe2000f8ec0ff */
[C---:B------:R-:W-:Y:S02]  /*01c0*/  VIADD R3, R16.reuse, 0x3 ;  /* 0x0000000310037836 */ /* 0x040fe40000000000 */
[C---:B------:R-:W-:Y:S01]  /*01d0*/  VIADD R11, R16.reuse, 0x6 ;  /* 0x00000006100b7836 */ /* 0x040fe20000000000 */
[----:B------:R-:W-:Y:S01]  /*01e0*/  UIADD3 UR6, UPT, UPT, -UR4, URZ, URZ ;  /* 0x000000ff04067290 */ /* 0x000fe2000fffe1ff */
[----:B------:R-:W-:-:S02]  /*01f0*/  VIADD R2, R16, 0xa ;  /* 0x0000000a10027836 */ /* 0x000fc40000000000 */
[C---:B------:R-:W-:Y:S02]  /*0200*/  VIADD R6, R16.reuse, 0xb ;  /* 0x0000000b10067836 */ /* 0x040fe40000000000 */
[C---:B------:R-:W-:Y:S02]  /*0210*/  VIADD R5, R16.reuse, 0xc ;  /* 0x0000000c10057836 */ /* 0x040fe40000000000 */
[C---:B------:R-:W-:Y:S02]  /*0220*/  VIADD R21, R16.reuse, 0xd ;  /* 0x0000000d10157836 */ /* 0x040fe40000000000 */
[----:B------:R-:W-:Y:S02]  /*0230*/  VIADD R25, R16, 0xf ;  /* 0x0000000f10197836 */ /* 0x000fe40000000000 */
[----:B------:R-:W-:Y:S02]  /*0240*/  IMAD.MOV.U32 R0, RZ, RZ, RZ ;  /* 0x000000ffff007224 */ /* 0x000fe400078e00ff */
[----:B0-----:R-:W-:-:S02]  /*0250*/  IMAD R10, R9, R18, RZ ;  /* 0x00000012090a7224 */ /* 0x001fc400078e02ff */
[-C--:B------:R-:W-:Y:S02]  /*0260*/  IMAD R9, R27, R18.reuse, RZ ;  /* 0x000000121b097224 */ /* 0x080fe400078e02ff */
[----:B------:R-:W-:Y:S02]  /*0270*/  IMAD R27, R18, UR5, RZ ;  /* 0x00000005121b7c24 */ /* 0x000fe4000f8e02ff */
[-C--:B------:R-:W-:Y:S02]  /*0280*/  IMAD R12, R7, R18.reuse, RZ ;  /* 0x00000012070c7224 */ /* 0x080fe400078e02ff */
[----:B------:R-:W-:Y:S02]  /*0290*/  IMAD R8, R29, R18, RZ ;  /* 0x000000121d087224 */ /* 0x000fe400078e02ff */
[----:B------:R-:W-:Y:S02]  /*02a0*/  IMAD.MOV.U32 R17, RZ, RZ, R16 ;  /* 0x000000ffff117224 */ /* 0x000fe400078e0010 */
[----:B------:R-:W-:-:S02]  /*02b0*/  IMAD.MOV.U32 R19, RZ, RZ, RZ ;  /* 0x000000ffff137224 */ /* 0x000fc400078e00ff */
[-C--:B------:R-:W-:Y:S02]  /*02c0*/  IMAD R15, R15, R18.reuse, RZ ;  /* 0x000000120f0f7224 */ /* 0x080fe400078e02ff */
[-C--:B------:R-:W-:Y:S02]  /*02d0*/  IMAD R14, R3, R18.reuse, RZ ;  /* 0x00000012030e7224 */ /* 0x080fe400078e02ff */
[-C--:B------:R-:W-:Y:S02]  /*02e0*/  IMAD R13, R13, R18.reuse, RZ ;  /* 0x000000120d0d7224 */ /* 0x080fe400078e02ff */
[-C--:B------:R-:W-:Y:S02]  /*02f0*/  IMAD R11, R11, R18.reuse, RZ ;  /* 0x000000120b0b7224 */ /* 0x080fe400078e02ff */
[-C--:B------:R-:W-:Y:S02]  /*0300*/  IMAD R7, R2, R18.reuse, RZ ;  /* 0x0000001202077224 */ /* 0x080fe400078e02ff */
[----:B------:R-:W-:-:S02]  /*0310*/  IMAD R6, R6, R18, RZ ;  /* 0x0000001206067224 */ /* 0x000fc400078e02ff */
[-C--:B------:R-:W-:Y:S02]  /*0320*/  IMAD R5, R5, R18.reuse, RZ ;  /* 0x0000001205057224 */ /* 0x080fe400078e02ff */
[-C--:B------:R-:W-:Y:S02]  /*0330*/  IMAD R21, R21, R18.reuse, RZ ;  /* 0x0000001215157224 */ /* 0x080fe400078e02ff */
[-C--:B------:R-:W-:Y:S02]  /*0340*/  IMAD R23, R23, R18.reuse, RZ ;  /* 0x0000001217177224 */ /* 0x080fe400078e02ff */
[-C--:B------:R-:W-:Y:S02]  /*0350*/  IMAD R25, R25, R18.reuse, RZ ;  /* 0x0000001219197224 */ /* 0x080fe400078e02ff */
[----:B------:R-:W-:Y:S02]  /*0360*/  IMAD R29, R16, R18, R18 ;  /* 0x00000012101d7224 */ /* 0x000fe400078e0212 */
[----:B------:R-:W-:-:S07]  /*0370*/  IMAD R27, R4, R27, RZ ;  /* 0x0000001b041b7224 */ /* 0x000fce00078e02ff */
.L_x_2:
[----:B------:R-:W0:Y:S02]  /*0380*/  LDC.64 R2, c[0x0][0x390] ;  /* 0x0000e400ff027b82 */ /* 0x000e240000000a00 */
[----:B0-----:R-:W-:-:S05]  /*0390*/  IMAD.WIDE R2, R17, 0x4, R2 ;  /* 0x0000000411027825 */ /* 0x001fca00078e0202 */
[----:B------:R-:W2:Y:S04]  /*03a0*/  LDG.E R20, desc[UR8][R2.64] ;  /* 0x0000000802147981 */ /* 0x000ea8000c1e1900 */
[----:B------:R-:W3:Y:S04]  /*03b0*/  LDG.E R28, desc[UR8][R2.64+0x4] ;  /* 0x00000408021c7981 */ /* 0x000ee8000c1e1900 */
[----:B------:R-:W4:Y:S01]  /*03c0*/  LDG.E R22, desc[UR8][R2.64+0x8] ;  /* 0x0000080802167981 */ /* 0x000f22000c1e1900 */
[CC--:B--2---:R-:W-:Y:S02]  /*03d0*/  ISETP.GT.AND P3, PT, R20.reuse, R19.reuse, PT ;  /* 0x000000131400720c */ /* 0x0c4fe40003f64270 */
[----:B------:R-:W-:-:S02]  /*03e0*/  VIMNMX R26, PT, PT, R20, R19, !PT ;  /* 0x00000013141a7248 */ /* 0x000fc40007fe0100 */
[----:B------:R-:W2:Y:S04]  /*03f0*/  LDG.E R20, desc[UR8][R2.64+0xc] ;  /* 0x00000c0802147981 */ /* 0x000ea8000c1e1900 */
[----:B------:R-:W5:Y:S01]  /*0400*/  LDG.E R19, desc[UR8][R2.64+0x10] ;  /* 0x0000100802137981 */ /* 0x000f62000c1e1900 */
[----:B---3--:R-:W-:Y:S02]  /*0410*/  VIMNMX R24, PT, PT, R26, R28, !PT ;  /* 0x0000001c1a187248 */ /* 0x008fe40007fe0100 */
[----:B------:R-:W-:Y:S02]  /*0420*/  ISETP.GT.AND P4, PT, R28, R26, PT ;  /* 0x0000001a1c00720c */ /* 0x000fe40003f84270 */
[----:B----4-:R-:W-:Y:S01]  /*0430*/  VIMNMX R26, PT, PT, R24, R22, !PT ;  /* 0x00000016181a7248 */ /* 0x010fe20007fe0100 */
[----:B------:R-:W3:Y:S01]  /*0440*/  LDG.E R28, desc[UR8][R2.64+0x14] ;  /* 0x00001408021c7981 */ /* 0x000ee2000c1e1900 */
[----:B------:R-:W-:-:S03]  /*0450*/  ISETP.GT.AND P5, PT, R22, R24, PT ;  /* 0x000000181600720c */ /* 0x000fc60003fa4270 */
[----:B------:R-:W4:Y:S01]  /*0460*/  LDG.E R22, desc[UR8][R2.64+0x18] ;  /* 0x0000180802167981 */ /* 0x000f22000c1e1900 */
[----:B--2---:R-:W-:Y:S02]  /*0470*/  ISETP.GT.AND P6, PT, R20, R26, PT ;  /* 0x0000001a1400720c */ /* 0x004fe40003fc4270 */
[----:B------:R-:W-:-:S04]  /*0480*/  VIMNMX R20, PT, PT, R26, R20, !PT ;  /* 0x000000141a147248 */ /* 0x000fc80007fe0100 */
[----:B-----5:R-:W-:Y:S02]  /*0490*/  ISETP.GT.AND P0, PT, R19, R20, PT ;  /* 0x000000141300720c */ /* 0x020fe40003f04270 */
[----:B------:R-:W-:Y:S02]  /*04a0*/  VIMNMX R26, PT, PT, R20, R19, !PT ;  /* 0x00000013141a7248 */ /* 0x000fe40007fe0100 */
[----:B------:R-:W2:Y:S04]  /*04b0*/  LDG.E R19, desc[UR8][R2.64+0x1c] ;  /* 0x00001c0802137981 */ /* 0x000ea8000c1e1900 */
[----:B------:R-:W5:Y:S01]  /*04c0*/  LDG.E R20, desc[UR8][R2.64+0x20] ;  /* 0x0000200802147981 */ /* 0x000f62000c1e1900 */
[----:B---3--:R-:W-:Y:S02]  /*04d0*/  VIMNMX R24, PT, PT, R26, R28, !PT ;  /* 0x0000001c1a187248 */ /* 0x008fe40007fe0100 */
[----:B------:R-:W-:-:S02]  /*04e0*/  ISETP.GT.AND P1, PT, R28, R26, PT ;  /* 0x0000001a1c00720c */ /* 0x000fc40003f24270 */
[----:B----4-:R-:W-:Y:S02]  /*04f0*/  VIMNMX R28, PT, PT, R24, R22, !PT ;  /* 0x00000016181c7248 */ /* 0x010fe40007fe0100 */
[----:B------:R-:W-:Y:S02]  /*0500*/  ISETP.GT.AND P2, PT, R22, R24, PT ;  /* 0x000000181600720c */ /* 0x000fe40003f44270 */
[----:B------:R-:W-:Y:S01]  /*0510*/  SEL R26, R27, R0, P3 ;  /* 0x000000001b1a7207 */ /* 0x000fe20001800000 */
[----:B------:R-:W3:Y:S03]  /*0520*/  LDG.E R24, desc[UR8][R2.64+0x24] ;  /* 0x0000240802187981 */ /* 0x000ee6000c1e1900 */
[----:B------:R-:W-:Y:S01]  /*0530*/  SEL R26, R29, R26, P4 ;  /* 0x0000001a1d1a7207 */ /* 0x000fe20002000000 */
[----:B------:R-:W4:Y:S04]  /*0540*/  LDG.E R22, desc[UR8][R2.64+0x28] ;  /* 0x0000280802167981 */ /* 0x000f28000c1e1900 */
[----:B------:R-:W4:Y:S01]  /*0550*/  LDG.E R0, desc[UR8][R2.64+0x30] ;  /* 0x0000300802007981 */ /* 0x000f22000c1e1900 */
[----:B--2---:R-:W-:-:S02]  /*0560*/  ISETP.GT.AND P3, PT, R19, R28, PT ;  /* 0x0000001c1300720c */ /* 0x004fc40003f64270 */
[----:B------:R-:W-:-:S04]  /*0570*/  VIMNMX R19, PT, PT, R28, R19, !PT ;  /* 0x000000131c137248 */ /* 0x000fc80007fe0100 */
[----:B-----5:R-:W-:Y:S02]  /*0580*/  ISETP.GT.AND P4, PT, R20, R19, PT ;  /* 0x000000131400720c */ /* 0x020fe40003f84270 */
[----:B------:R-:W-:Y:S02]  /*0590*/  VIMNMX R20, PT, PT, R19, R20, !PT ;  /* 0x0000001413147248 */ /* 0x000fe40007fe0100 */
[----:B------:R-:W2:Y:S01]  /*05a0*/  LDG.E R19, desc[UR8][R2.64+0x2c] ;  /* 0x00002c0802137981 */ /* 0x000ea2000c1e1900 */
[----:B------:R-:W-:Y:S02]  /*05b0*/  SEL R28, R15, R26, P5 ;  /* 0x0000001a0f1c7207 */ /* 0x000fe40002800000 */
[----:B---3--:R-:W-:Y:S02]  /*05c0*/  VIMNMX R26, PT, PT, R20, R24, !PT ;  /* 0x00000018141a7248 */ /* 0x008fe40007fe0100 */
[----:B------:R-:W-:Y:S02]  /*05d0*/  ISETP.GT.AND P5, PT, R24, R20, PT ;  /* 0x000000141800720c */ /* 0x000fe40003fa4270 */
[----:B------:R-:W-:-:S02]  /*05e0*/  SEL R28, R14, R28, P6 ;  /* 0x0000001c0e1c7207 */ /* 0x000fc40003000000 */
[----:B----4-:R-:W-:Y:S02]  /*05f0*/  VIMNMX R20, PT, PT, R26, R22, !PT ;  /* 0x000000161a147248 */ /* 0x010fe40007fe0100 */
[----:B------:R-:W-:Y:S02]  /*0600*/  SEL R28, R13, R28, P0 ;  /* 0x0000001c0d1c7207 */ /* 0x000fe40000000000 */
[----:B------:R-:W-:Y:S02]  /*0610*/  ISETP.GT.AND P6, PT, R22, R26, PT ;  /* 0x0000001a1600720c */ /* 0x000fe40003fc4270 */
[----:B------:R-:W-:Y:S02]  /*0620*/  SEL R28, R12, R28, P1 ;  /* 0x0000001c0c1c7207 */ /* 0x000fe40000800000 */
[----:B--2---:R-:W-:Y:S02]  /*0630*/  ISETP.GT.AND P0, PT, R19, R20, PT ;  /* 0x000000141300720c */ /* 0x004fe40003f04270 */
[----:B------:R-:W-:-:S02]  /*0640*/  VIMNMX R20, PT, PT, R20, R19, !PT ;  /* 0x0000001314147248 */ /* 0x000fc40007fe0100 */
[----:B------:R-:W2:Y:S02]  /*0650*/  LDG.E R19, desc[UR8][R2.64+0x34] ;  /* 0x0000340802137981 */ /* 0x000ea4000c1e1900 */
[----:B------:R-:W-:Y:S02]  /*0660*/  ISETP.GT.AND P1, PT, R0, R20, PT ;  /* 0x000000140000720c */ /* 0x000fe40003f24270 */
[----:B------:R-:W-:Y:S02]  /*0670*/  VIMNMX R22, PT, PT, R20, R0, !PT ;  /* 0x0000000014167248 */ /* 0x000fe40007fe0100 */
[----:B------:R-:W3:Y:S04]  /*0680*/  LDG.E R0, desc[UR8][R2.64+0x38] ;  /* 0x0000380802007981 */ /* 0x000ee8000c1e1900 */
[----:B------:R0:W4:Y:S01]  /*0690*/  LDG.E R20, desc[UR8][R2.64+0x3c] ;  /* 0x00003c0802147981 */ /* 0x000122000c1e1900 */
[----:B------:R-:W-:-:S04]  /*06a0*/  SEL R28, R11, R28, P2 ;  /* 0x0000001c0b1c7207 */ /* 0x000fc80001000000 */
[----:B------:R-:W-:Y:S01]  /*06b0*/  SEL R28, R10, R28, P3 ;  /* 0x0000001c0a1c7207 */ /* 0x000fe20001800000 */
[----:B------:R-:W-:-:S04]  /*06c0*/  UIADD3 UR6, UPT, UPT, UR6, 0x10, URZ ;  /* 0x0000001006067890 */ /* 0x000fc8000fffe0ff */
[----:B------:R-:W-:Y:S01]  /*06d0*/  UISETP.NE.AND UP0, UPT, UR6, URZ, UPT ;  /* 0x000000ff0600728c */ /* 0x000fe2000bf05270 */
[----:B------:R-:W-:Y:S01]  /*06e0*/  IADD3 R17, PT, PT, R17, 0x10, RZ ;  /* 0x0000001011117810 */ /* 0x000fe20007ffe0ff */
[C---:B------:R-:W-:Y:S01]  /*06f0*/  IMAD R27, R18.reuse, 0x10, R27 ;  /* 0x00000010121b7824 */ /* 0x040fe200078e021b */
[C---:B------:R-:W-:Y:S01]  /*0700*/  LEA R13, R18.reuse, R13, 0x4 ;  /* 0x0000000d120d7211 */ /* 0x040fe200078e20ff */
[C---:B------:R-:W-:Y:S02]  /*0710*/  IMAD R29, R18.reuse, 0x10, R29 ;  /* 0x00000010121d7824 */ /* 0x040fe400078e021d */
[C---:B------:R-:W-:Y:S02]  /*0720*/  IMAD R15, R18.reuse, 0x10, R15 ;  /* 0x00000010120f7824 */ /* 0x040fe400078e020f */
[C---:B------:R-:W-:Y:S02]  /*0730*/  IMAD R14, R18.reuse, 0x10, R14 ;  /* 0x00000010120e7824 */ /* 0x040fe400078e020e */
[----:B------:R-:W-:-:S02]  /*0740*/  IMAD R12, R18, 0x10, R12 ;  /* 0x00000010120c7824 */ /* 0x000fc400078e020c */
[C---:B------:R-:W-:Y:S02]  /*0750*/  IMAD R11, R18.reuse, 0x10, R11 ;  /* 0x00000010120b7824 */ /* 0x040fe400078e020b */
[----:B------:R-:W-:Y:S01]  /*0760*/  IMAD R10, R18, 0x10, R10 ;  /* 0x00000010120a7824 */ /* 0x000fe200078e020a */
[----:B--2---:R-:W-:Y:S02]  /*0770*/  ISETP.GT.AND P2, PT, R19, R22, PT ;  /* 0x000000161300720c */ /* 0x004fe40003f44270 */
[----:B------:R-:W-:Y:S02]  /*0780*/  VIMNMX R22, PT, PT, R22, R19, !PT ;  /* 0x0000001316167248 */ /* 0x000fe40007fe0100 */
[----:B------:R-:W-:Y:S02]  /*0790*/  SEL R19, R9, R28, P4 ;  /* 0x0000001c09137207 */ /* 0x000fe40002000000 */
[----:B---3--:R-:W-:Y:S02]  /*07a0*/  ISETP.GT.AND P3, PT, R0, R22, PT ;  /* 0x000000160000720c */ /* 0x008fe40003f64270 */
[----:B------:R-:W-:-:S02]  /*07b0*/  VIMNMX R22, PT, PT, R22, R0, !PT ;  /* 0x0000000016167248 */ /* 0x000fc40007fe0100 */
[----:B------:R-:W-:-:S04]  /*07c0*/  SEL R0, R8, R19, P5 ;  /* 0x0000001308007207 */ /* 0x000fc80002800000 */
[----:B0-----:R-:W-:-:S04]  /*07d0*/  SEL R3, R7, R0, P6 ;  /* 0x0000000007037207 */ /* 0x001fc80003000000 */
[----:B------:R-:W-:-:S04]  /*07e0*/  SEL R0, R6, R3, P0 ;  /* 0x0000000306007207 */ /* 0x000fc80000000000 */
[----:B------:R-:W-:-:S04]  /*07f0*/  SEL R0, R5, R0, P1 ;  /* 0x0000000005007207 */ /* 0x000fc80000800000 */
[----:B------:R-:W-:Y:S02]  /*0800*/  SEL R0, R21, R0, P2 ;  /* 0x0000000015007207 */ /* 0x000fe40001000000 */
[----:B----4-:R-:W-:Y:S02]  /*0810*/  ISETP.GT.AND P4, PT, R20, R22, PT ;  /* 0x000000161400720c */ /* 0x010fe40003f84270 */
[----:B------:R-:W-:Y:S01]  /*0820*/  SEL R0, R23, R0, P3 ;  /* 0x0000000017007207 */ /* 0x000fe20001800000 */
[----:B------:R-:W-:Y:S01]  /*0830*/  IMAD R9, R18, 0x10, R9 ;  /* 0x0000001012097824 */ /* 0x000fe200078e0209 */
[----:B------:R-:W-:Y:S01]  /*0840*/  VIMNMX R19, PT, PT, R22, R20, !PT ;  /* 0x0000001416137248 */ /* 0x000fe20007fe0100 */
[C---:B------:R-:W-:Y:S01]  /*0850*/  IMAD R7, R18.reuse, 0x10, R7 ;  /* 0x0000001012077824 */ /* 0x040fe200078e0207 */
[----:B------:R-:W-:Y:S01]  /*0860*/  SEL R0, R25, R0, P4 ;  /* 0x0000000019007207 */ /* 0x000fe20002000000 */
[C---:B------:R-:W-:Y:S01]  /*0870*/  IMAD R6, R18.reuse, 0x10, R6 ;  /* 0x0000001012067824 */ /* 0x040fe200078e0206 */
[C---:B------:R-:W-:Y:S01]  /*0880*/  LEA R8, R18.reuse, R8, 0x4 ;  /* 0x0000000812087211 */ /* 0x040fe200078e20ff */
[C---:B------:R-:W-:Y:S01]  /*0890*/  IMAD R5, R18.reuse, 0x10, R5 ;  /* 0x0000001012057824 */ /* 0x040fe200078e0205 */
[C---:B------:R-:W-:Y:S01]  /*08a0*/  LEA R23, R18.reuse, R23, 0x4 ;  /* 0x0000001712177211 */ /* 0x040fe200078e20ff */
[----:B------:R-:W-:-:S02]  /*08b0*/  IMAD R21, R18, 0x10, R21 ;  /* 0x0000001012157824 */ /* 0x000fc400078e0215 */
[----:B------:R-:W-:Y:S01]  /*08c0*/  IMAD R25, R18, 0x10, R25 ;  /* 0x0000001012197824 */ /* 0x000fe200078e0219 */
[----:B------:R-:W-:Y:S06]  /*08d0*/  BRA.U UP0, `(.L_x_2) ;  /* 0xfffffff900a87547 */ /* 0x000fec000b83ffff */
.L_x_1:
[----:B------:R-:W-:-:S09]  /*08e0*/  ULOP3.LUT UP0, UR6, UR5, 0xf, URZ, 0xc0, !UPT ;  /* 0x0000000f05067892 */ /* 0x000fd2000f80c0ff */
[----:B------:R-:W-:Y:S05]  /*08f0*/  BRA.U !UP0, `(.L_x_0) ;  /* 0x0000000508747547 */ /* 0x000fea000b800000 */
[----:B------:R-:W-:Y:S02]  /*0900*/  UISETP.GE.U32.AND UP0, UPT, UR6, 0x8, UPT ;  /* 0x000000080600788c */ /* 0x000fe4000bf06070 */
[----:B------:R-:W-:-:S04]  /*0910*/  ULOP3.LUT UR7, UR5, 0x7, URZ, 0xc0, !UPT ;  /* 0x0000000705077892 */ /* 0x000fc8000f8ec0ff */
[----:B------:R-:W-:-:S03]  /*0920*/  UISETP.NE.AND UP1, UPT, UR7, URZ, UPT ;  /* 0x000000ff0700728c */ /* 0x000fc6000bf25270 */
[----:B------:R-:W-:Y:S08]  /*0930*/  BRA.U !UP0, `(.L_x_3) ;  /* 0x0000000108b07547 */ /* 0x000ff0000b800000 */
[----:B------:R-:W0:Y:S01]  /*0940*/  LDC.64 R6, c[0x0][0x390] ;  /* 0x0000e400ff067b82 */ /* 0x000e220000000a00 */
[----:B------:R-:W-:Y:S01]  /*0950*/  VIADD R2, R16, UR4 ;  /* 0x0000000410027c36 */ /* 0x000fe20008000000 */
[----:B------:R-:W1:Y:S03]  /*0960*/  LDCU UR6, c[0x0][0x388] ;  /* 0x00007100ff0677ac */ /* 0x000e660008000800 */
[----:B0-----:R-:W-:-:S05]  /*0970*/  IMAD.WIDE R6, R2, 0x4, R6 ;  /* 0x0000000402067825 */ /* 0x001fca00078e0206 */
[----:B------:R-:W2:Y:S04]  /*0980*/  LDG.E R8, desc[UR8][R6.64] ;  /* 0x0000000806087981 */ /* 0x000ea8000c1e1900 */
[----:B------:R-:W3:Y:S04]  /*0990*/  LDG.E R10, desc[UR8][R6.64+0x4] ;  /* 0x00000408060a7981 */ /* 0x000ee8000c1e1900 */
[----:B------:R-:W4:Y:S04]  /*09a0*/  LDG.E R5, desc[UR8][R6.64+0x8] ;  /* 0x0000080806057981 */ /* 0x000f28000c1e1900 */
[----:B------:R-:W5:Y:S04]  /*09b0*/  LDG.E R9, desc[UR8][R6.64+0xc] ;  /* 0x00000c0806097981 */ /* 0x000f68000c1e1900 */
[----:B------:R-:W5:Y:S04]  /*09c0*/  LDG.E R12, desc[UR8][R6.64+0x10] ;  /* 0x00001008060c7981 */ /* 0x000f68000c1e1900 */
[----:B------:R-:W5:Y:S04]  /*09d0*/  LDG.E R14, desc[UR8][R6.64+0x14] ;  /* 0x00001408060e7981 */ /* 0x000f68000c1e1900 */
[----:B------:R-:W5:Y:S04]  /*09e0*/  LDG.E R18, desc[UR8][R6.64+0x18] ;  /* 0x0000180806127981 */ /* 0x000f68000c1e1900 */
[----:B------:R0:W5:Y:S01]  /*09f0*/  LDG.E R20, desc[UR8][R6.64+0x1c] ;  /* 0x00001c0806147981 */ /* 0x000162000c1e1900 */
[----:B------:R-:W-:Y:S01]  /*0a00*/  UIADD3 UR4, UPT, UPT, UR4, 0x8, URZ ;  /* 0x0000000804047890 */ /* 0x000fe2000fffe0ff */
[----:B0-----:R-:W-:Y:S01]  /*0a10*/  VIADD R6, R2, 0x2 ;  /* 0x0000000202067836 */ /* 0x001fe20000000000 */
[----:B--2---:R-:W-:-:S02]  /*0a20*/  VIMNMX R3, PT, PT, R19, R8, !PT ;  /* 0x0000000813037248 */ /* 0x004fc40007fe0100 */
[----:B------:R-:W-:Y:S02]  /*0a30*/  ISETP.GT.AND P0, PT, R8, R19, PT ;  /* 0x000000130800720c */ /* 0x000fe40003f04270 */
[----:B---3--:R-:W-:Y:S02]  /*0a40*/  ISETP.GT.AND P1, PT, R10, R3, PT ;  /* 0x000000030a00720c */ /* 0x008fe40003f24270 */
[----:B------:R-:W-:Y:S01]  /*0a50*/  VIMNMX R10, PT, PT, R3, R10, !PT ;  /* 0x0000000a030a7248 */ /* 0x000fe20007fe0100 */
[----:B-1----:R-:W-:-:S03]  /*0a60*/  IMAD R3, R2, UR6, RZ ;  /* 0x0000000602037c24 */ /* 0x002fc6000f8e02ff */
[----:B----4-:R-:W-:Y:S02]  /*0a70*/  VIMNMX R8, PT, PT, R10, R5, !PT ;  /* 0x000000050a087248 */ /* 0x010fe40007fe0100 */
[----:B------:R-:W-:Y:S02]  /*0a80*/  ISETP.GT.AND P2, PT, R5, R10, PT ;  /* 0x0000000a0500720c */ /* 0x000fe40003f44270 */
[----:B-----5:R-:W-:Y:S02]  /*0a90*/  VIMNMX R5, PT, PT, R8, R9, !PT ;  /* 0x0000000908057248 */ /* 0x020fe40007fe0100 */
[C---:B------:R-:W-:Y:S01]  /*0aa0*/  SEL R0, R3.reuse, R0, P0 ;  /* 0x0000000003007207 */ /* 0x040fe20000000000 */
[----:B------:R-:W-:Y:S01]  /*0ab0*/  @P1 VIADD R0, R3, UR6 ;  /* 0x0000000603001c36 */ /* 0x000fe20008000000 */
[----:B------:R-:W-:Y:S02]  /*0ac0*/  ISETP.GT.AND P0, PT, R9, R8, PT ;  /* 0x000000080900720c */ /* 0x000fe40003f04270 */
[----:B------:R-:W-:-:S02]  /*0ad0*/  VIMNMX R3, PT, PT, R5, R12, !PT ;  /* 0x0000000c05037248 */ /* 0x000fc40007fe0100 */
[----:B------:R-:W-:Y:S02]  /*0ae0*/  ISETP.GT.AND P1, PT, R12, R5, PT ;  /* 0x000000050c00720c */ /* 0x000fe40003f24270 */
[----:B------:R-:W-:Y:S01]  /*0af0*/  VIMNMX R5, PT, PT, R3, R14, !PT ;  /* 0x0000000e03057248 */ /* 0x000fe20007fe0100 */
[----:B------:R-:W-:Y:S01]  /*0b00*/  @P2 IMAD R0, R6, UR6, RZ ;  /* 0x0000000606002c24 */ /* 0x000fe2000f8e02ff */
[----:B------:R-:W-:Y:S01]  /*0b10*/  ISETP.GT.AND P3, PT, R14, R3, PT ;  /* 0x000000030e00720c */ /* 0x000fe20003f64270 */
[C---:B------:R-:W-:Y:S01]  /*0b20*/  VIADD R6, R2.reuse, 0x4 ;  /* 0x0000000402067836 */ /* 0x040fe20000000000 */
[----:B------:R-:W-:Y:S02]  /*0b30*/  IADD3 R3, PT, PT, R2, 0x3, RZ ;  /* 0x0000000302037810 */ /* 0x000fe40007ffe0ff */
[----:B------:R-:W-:Y:S02]  /*0b40*/  ISETP.GT.AND P2, PT, R18, R5, PT ;  /* 0x000000051200720c */ /* 0x000fe40003f44270 */
[----:B------:R-:W-:Y:S01]  /*0b50*/  VIMNMX R5, PT, PT, R5, R18, !PT ;  /* 0x0000001205057248 */ /* 0x000fe20007fe0100 */
[----:B------:R-:W-:-:S02]  /*0b60*/  @P0 IMAD R0, R3, UR6, RZ ;  /* 0x0000000603000c24 */ /* 0x000fc4000f8e02ff */
[----:B------:R-:W-:Y:S01]  /*0b70*/  VIADD R3, R2, 0x5 ;  /* 0x0000000502037836 */ /* 0x000fe20000000000 */
[----:B------:R-:W-:Y:S01]  /*0b80*/  ISETP.GT.AND P0, PT, R20, R5, PT ;  /* 0x000000051400720c */ /* 0x000fe20003f04270 */
[----:B------:R-:W-:Y:S01]  /*0b90*/  @P1 IMAD R0, R6, UR6, RZ ;  /* 0x0000000606001c24 */ /* 0x000fe2000f8e02ff */
[----:B------:R-:W-:Y:S01]  /*0ba0*/  VIMNMX R19, PT, PT, R5, R20, !PT ;  /* 0x0000001405137248 */ /* 0x000fe20007fe0100 */
[C---:B------:R-:W-:Y:S02]  /*0bb0*/  VIADD R6, R2.reuse, 0x6 ;  /* 0x0000000602067836 */ /* 0x040fe40000000000 */
[----:B------:R-:W-:Y:S02]  /*0bc0*/  VIADD R2, R2, 0x7 ;  /* 0x0000000702027836 */ /* 0x000fe40000000000 */
[----:B------:R-:W-:Y:S02]  /*0bd0*/  @P3 IMAD R0, R3, UR6, RZ ;  /* 0x0000000603003c24 */ /* 0x000fe4000f8e02ff */
[----:B------:R-:W-:-:S04]  /*0be0*/  @P2 IMAD R0, R6, UR6, RZ ;  /* 0x0000000606002c24 */ /* 0x000fc8000f8e02ff */
[----:B------:R-:W-:-:S07]  /*0bf0*/  @P0 IMAD R0, R2, UR6, RZ ;  /* 0x0000000602000c24 */ /* 0x000fce000f8e02ff */
.L_x_3:
[----:B------:R-:W-:Y:S05]  /*0c00*/  BRA.U !UP1, `(.L_x_0) ;  /* 0x0000000109b07547 */ /* 0x000fea000b800000 */
[----:B------:R-:W-:Y:S02]  /*0c10*/  UISETP.GE.U32.AND UP0, UPT, UR7, 0x4, UPT ;  /* 0x000000040700788c */ /* 0x000fe4000bf06070 */
[----:B------:R-:W-:-:S04]  /*0c20*/  ULOP3.LUT UR5, UR5, 0x3, URZ, 0xc0, !UPT ;  /* 0x0000000305057892 */ /* 0x000fc8000f8ec0ff */
[----:B------:R-:W-:-:S03]  /*0c30*/  UISETP.NE.AND UP1, UPT, UR5, URZ, UPT ;  /* 0x000000ff0500728c */ /* 0x000fc6000bf25270 */
[----:B------:R-:W-:Y:S08]  /*0c40*/  BRA.U !UP0, `(.L_x_4) ;  /* 0x0000000108607547 */ /* 0x000ff0000b800000 */
[----:B------:R-:W0:Y:S01]  /*0c50*/  LDC.64 R2, c[0x0][0x390] ;  /* 0x0000e400ff027b82 */ /* 0x000e220000000a00 */
[----:B------:R-:W-:Y:S01]  /*0c60*/  IADD3 R5, PT, PT, R16, UR4, RZ ;  /* 0x0000000410057c10 */ /* 0x000fe2000fffe0ff */
[----:B------:R-:W1:Y:S04]  /*0c70*/  LDCU UR6, c[0x0][0x388] ;  /* 0x00007100ff0677ac */ /* 0x000e680008000800 */
[----:B0-----:R-:W-:-:S05]  /*0c80*/  IMAD.WIDE R2, R5, 0x4, R2 ;  /* 0x0000000405027825 */ /* 0x001fca00078e0202 */
[----:B------:R-:W2:Y:S04]  /*0c90*/  LDG.E R6, desc[UR8][R2.64] ;  /* 0x0000000802067981 */ /* 0x000ea8000c1e1900 */
[----:B------:R-:W3:Y:S04]  /*0ca0*/  LDG.E R8, desc[UR8][R2.64+0x4] ;  /* 0x0000040802087981 */ /* 0x000ee8000c1e1900 */
[----:B------:R-:W4:Y:S04]  /*0cb0*/  LDG.E R9, desc[UR8][R2.64+0x8] ;  /* 0x0000080802097981 */ /* 0x000f28000c1e1900 */
[----:B------:R0:W5:Y:S01]  /*0cc0*/  LDG.E R11, desc[UR8][R2.64+0xc] ;  /* 0x00000c08020b7981 */ /* 0x000162000c1e1900 */
[----:B------:R-:W-:Y:S01]  /*0cd0*/  UIADD3 UR4, UPT, UPT, UR4, 0x4, URZ ;  /* 0x0000000404047890 */ /* 0x000fe2000fffe0ff */
[----:B0-----:R-:W-:Y:S01]  /*0ce0*/  VIADD R2, R5, 0x2 ;  /* 0x0000000205027836 */ /* 0x001fe20000000000 */
[----:B--2---:R-:W-:-:S02]  /*0cf0*/  VIMNMX R7, PT, PT, R19, R6, !PT ;  /* 0x0000000613077248 */ /* 0x004fc40007fe0100 */
[----:B------:R-:W-:Y:S02]  /*0d00*/  ISETP.GT.AND P0, PT, R6, R19, PT ;  /* 0x000000130600720c */ /* 0x000fe40003f04270 */
[----:B---3--:R-:W-:Y:S02]  /*0d10*/  ISETP.GT.AND P1, PT, R8, R7, PT ;  /* 0x000000070800720c */ /* 0x008fe40003f24270 */
[----:B------:R-:W-:Y:S01]  /*0d20*/  VIMNMX R8, PT, PT, R7, R8, !PT ;  /* 0x0000000807087248 */ /* 0x000fe20007fe0100 */
[C---:B-1----:R-:W-:Y:S02]  /*0d30*/  IMAD R7, R5.reuse, UR6, RZ ;  /* 0x0000000605077c24 */ /* 0x042fe4000f8e02ff */
[----:B------:R-:W-:Y:S01]  /*0d40*/  VIADD R5, R5, 0x3 ;  /* 0x0000000305057836 */ /* 0x000fe20000000000 */
[----:B----4-:R-:W-:Y:S02]  /*0d50*/  ISETP.GT.AND P2, PT, R9, R8, PT ;  /* 0x000000080900720c */ /* 0x010fe40003f44270 */
[----:B------:R-:W-:-:S02]  /*0d60*/  VIMNMX R8, PT, PT, R8, R9, !PT ;  /* 0x0000000908087248 */ /* 0x000fc40007fe0100 */
[----:B------:R-:W-:Y:S02]  /*0d70*/  SEL R0, R7, R0, P0 ;  /* 0x0000000007007207 */ /* 0x000fe40000000000 */
[----:B-----5:R-:W-:Y:S01]  /*0d80*/  ISETP.GT.AND P0, PT, R11, R8, PT ;  /* 0x000000080b00720c */ /* 0x020fe20003f04270 */
[----:B------:R-:W-:Y:S01]  /*0d90*/  @P1 VIADD R0, R7, UR6 ;  /* 0x0000000607001c36 */ /* 0x000fe20008000000 */
[----:B------:R-:W-:-:S05]  /*0da0*/  VIMNMX R19, PT, PT, R8, R11, !PT ;  /* 0x0000000b08137248 */ /* 0x000fca0007fe0100 */
[----:B------:R-:W-:-:S06]  /*0db0*/  @P2 IMAD R0, R2, UR6, RZ ;  /* 0x0000000602002c24 */ /* 0x000fcc000f8e02ff */
[----:B------:R-:W-:-:S07]  /*0dc0*/  @P0 IMAD R0, R5, UR6, RZ ;  /* 0x0000000605000c24 */ /* 0x000fce000f8e02ff */
.L_x_4:
[----:B------:R-:W-:Y:S05]  /*0dd0*/  BRA.U !UP1, `(.L_x_0) ;  /* 0x00000001093c7547 */ /* 0x000fea000b800000 */
[----:B------:R-:W0:Y:S01]  /*0de0*/  LDC.64 R6, c[0x0][0x390] ;  /* 0x0000e400ff067b82 */ /* 0x000e220000000a00 */
[----:B------:R-:W1:Y:S01]  /*0df0*/  LDCU UR6, c[0x0][0x388] ;  /* 0x00007100ff0677ac */ /* 0x000e620008000800 */
[----:B------:R-:W-:Y:S01]  /*0e00*/  VIADD R5, R16, UR4 ;  /* 0x0000000410057c36 */ /* 0x000fe20008000000 */
[----:B------:R-:W-:-:S03]  /*0e10*/  UIADD3 UR5, UPT, UPT, -UR5, URZ, URZ ;  /* 0x000000ff05057290 */ /* 0x000fc6000fffe1ff */
[----:B-1----:R-:W-:-:S09]  /*0e20*/  IMAD R9, R5, UR6, RZ ;  /* 0x0000000605097c24 */ /* 0x002fd2000f8e02ff */
.L_x_5:
[----:B0-----:R-:W-:-:S06]  /*0e30*/  IMAD.WIDE R2, R5, 0x4, R6 ;  /* 0x0000000405027825 */ /* 0x001fcc00078e0206 */
[----:B------:R-:W2:Y:S01]  /*0e40*/  LDG.E R2, desc[UR8][R2.64] ;  /* 0x0000000802027981 */ /* 0x000ea2000c1e1900 */
[----:B------:R-:W-:Y:S01]  /*0e50*/  UIADD3 UR5, UPT, UPT, UR5, 0x1, URZ ;  /* 0x0000000105057890 */ /* 0x000fe2000fffe0ff */
[----:B------:R-:W-:-:S03]  /*0e60*/  IADD3 R5, PT, PT, R5, 0x1, RZ ;  /* 0x0000000105057810 */ /* 0x000fc60007ffe0ff */
[----:B------:R-:W-:Y:S01]  /*0e70*/  UISETP.NE.AND UP0, UPT, UR5, URZ, UPT ;  /* 0x000000ff0500728c */ /* 0x000fe2000bf05270 */
[CC--:B--2---:R-:W-:Y:S02]  /*0e80*/  ISETP.GT.AND P0, PT, R2.reuse, R19.reuse, PT ;  /* 0x000000130200720c */ /* 0x0c4fe40003f04270 */
[----:B------:R-:W-:Y:S02]  /*0e90*/  VIMNMX R19, PT, PT, R2, R19, !PT ;  /* 0x0000001302137248 */ /* 0x000fe40007fe0100 */
[C---:B------:R-:W-:Y:S01]  /*0ea0*/  SEL R0, R9.reuse, R0, P0 ;  /* 0x0000000009007207 */ /* 0x040fe20000000000 */
[----:B------:R-:W-:-:S03]  /*0eb0*/  VIADD R9, R9, UR6 ;  /* 0x0000000609097c36 */ /* 0x000fc60008000000 */
[----:B------:R-:W-:Y:S05]  /*0ec0*/  BRA.U UP0, `(.L_x_5) ;  /* 0xfffffffd00d87547 */ /* 0x000fea000b83ffff */
.L_x_0:
[----:B------:R-:W0:Y:S02]  /*0ed0*/  LDC R7, c[0x0][0x388] ;  /* 0x0000e200ff077b82 */ /* 0x000e240000000800 */
[----:B0-----:R-:W-:-:S13]  /*0ee0*/  ISETP.GE.AND P0, PT, R7, 0x1, PT ;  /* 0x000000010700780c */ /* 0x001fda0003f06270 */
[----:B------:R-:W-:Y:S05]  /*0ef0*/  @!P0 EXIT ;  /* 0x000000000000894d */ /* 0x000fea0003800000 */
[C---:B------:R-:W-:Y:S01]  /*0f00*/  VIADD R2, R7.reuse, 0xffffffff ;  /* 0xffffffff07027836 */ /* 0x040fe20000000000 */
[----:B------:R-:W-:Y:S01]  /*0f10*/  LOP3.LUT R24, R7, 0xf, RZ, 0xc0, !PT ;  /* 0x0000000f07187812 */ /* 0x000fe200078ec0ff */
[----:B------:R-:W-:Y:S02]  /*0f20*/  IMAD R6, R4, R7, RZ ;  /* 0x0000000704067224 */ /* 0x000fe400078e02ff */
[----:B------:R-:W-:Y:S01]  /*0f30*/  IMAD.MOV.U32 R9, RZ, RZ, RZ ;  /* 0x000000ffff097224 */ /* 0x000fe200078e00ff */
[----:B------:R-:W-:Y:S02]  /*0f40*/  ISETP.GE.U32.AND P0, PT, R2, 0xf, PT ;  /* 0x0000000f0200780c */ /* 0x000fe40003f06070 */
[----:B------:R-:W-:-:S11]  /*0f50*/  ISETP.NE.AND P1, PT, R24, RZ, PT ;  /* 0x000000ff1800720c */ /* 0x000fd60003f25270 */
[----:B------:R-:W-:Y:S05]  /*0f60*/  @!P0 BRA `(.L_x_6) ;  /* 0x0000000000d48947 */ /* 0x000fea0003800000 */
[----:B------:R-:W0:Y:S01]  /*0f70*/  LDCU.64 UR6, c[0x0][0x380] ;  /* 0x00007000ff0677ac */ /* 0x000e220008000a00 */
[----:B------:R-:W-:Y:S01]  /*0f80*/  LOP3.LUT R9, R7, 0x7ffffff0, RZ, 0xc0, !PT ;  /* 0x7ffffff007097812 */ /* 0x000fe200078ec0ff */
[----:B------:R-:W-:Y:S01]  /*0f90*/  IMAD.MOV.U32 R10, RZ, RZ, R6 ;  /* 0x000000ffff0a7224 */ /* 0x000fe200078e0006 */
[----:B------:R-:W-:Y:S01]  /*0fa0*/  MOV R8, R0 ;  /* 0x0000000000087202 */ /* 0x000fe20000000f00 */
[----:B------:R-:W1:Y:S02]  /*0fb0*/  LDCU.64 UR4, c[0x0][0x398] ;  /* 0x00007300ff0477ac */ /* 0x000e640008000a00 */
[----:B------:R-:W-:Y:S01]  /*0fc0*/  IMAD.MOV R11, RZ, RZ, -R9 ;  /* 0x000000ffff0b7224 */ /* 0x000fe200078e0a09 */
[----:B0-----:R-:W-:Y:S02]  /*0fd0*/  UIADD3 UR6, UP0, UPT, UR6, 0x40, URZ ;  /* 0x0000004006067890 */ /* 0x001fe4000ff1e0ff */
[----:B-1----:R-:W-:Y:S02]  /*0fe0*/  UIADD3 UR4, UP1, UPT, UR4, 0x40, URZ ;  /* 0x0000004004047890 */ /* 0x002fe4000ff3e0ff */
[----:B------:R-:W-:-:S02]  /*0ff0*/  UIADD3.X UR7, UPT, UPT, URZ, UR7, URZ, UP0, !UPT ;  /* 0x00000007ff077290 */ /* 0x000fc400087fe4ff */
[----:B------:R-:W-:-:S12]  /*1000*/  UIADD3.X UR5, UPT, UPT, URZ, UR5, URZ, UP1, !UPT ;  /* 0x00000005ff057290 */ /* 0x000fd80008ffe4ff */
.L_x_7:
[----:B------:R-:W-:Y:S02]  /*1010*/  IMAD.U32 R4, RZ, RZ, UR6 ;  /* 0x00000006ff047e24 */ /* 0x000fe4000f8e00ff */
[----:B------:R-:W-:Y:S02]  /*1020*/  IMAD.U32 R5, RZ, RZ, UR7 ;  /* 0x00000007ff057e24 */ /* 0x000fe4000f8e00ff */
[----:B------:R-:W-:-:S05]  /*1030*/  IMAD.WIDE R4, R8, 0x8, R4 ;  /* 0x0000000808047825 */ /* 0x000fca00078e0204 */
[----:B----4-:R-:W2:Y:S01]  /*1040*/  LDG.E.64 R12, desc[UR8][R4.64+-0x40] ;  /* 0xffffc008040c7981 */ /* 0x010ea2000c1e1b00 */
[----:B------:R-:W-:Y:S01]  /*1050*/  MOV R3, UR5 ;  /* 0x0000000500037c02 */ /* 0x000fe20008000f00 */
[----:B------:R-:W-:-:S04]  /*1060*/  IMAD.U32 R2, RZ, RZ, UR4 ;  /* 0x00000004ff027e24 */ /* 0x000fc8000f8e00ff */
[----:B------:R-:W-:-:S05]  /*1070*/  IMAD.WIDE R2, R10, 0x8, R2 ;  /* 0x000000080a027825 */ /* 0x000fca00078e0202 */
[----:B--2---:R0:W-:Y:S04]  /*1080*/  STG.E.64 desc[UR8][R2.64+-0x40], R12 ;  /* 0xffffc00c02007986 */ /* 0x0041e8000c101b08 */
[----:B------:R-:W2:Y:S04]  /*1090*/  LDG.E.64 R14, desc[UR8][R4.64+-0x38] ;  /* 0xffffc808040e7981 */ /* 0x000ea8000c1e1b00 */
[----:B--2---:R1:W-:Y:S04]  /*10a0*/  STG.E.64 desc[UR8][R2.64+-0x38], R14 ;  /* 0xffffc80e02007986 */ /* 0x0043e8000c101b08 */
[----:B------:R-:W2:Y:S04]  /*10b0*/  LDG.E.64 R16, desc[UR8][R4.64+-0x30] ;  /* 0xffffd00804107981 */ /* 0x000ea8000c1e1b00 */
[----:B--2---:R2:W-:Y:S04]  /*10c0*/  STG.E.64 desc[UR8][R2.64+-0x30], R16 ;  /* 0xffffd01002007986 */ /* 0x0045e8000c101b08 */
[----:B------:R-:W3:Y:S04]  /*10d0*/  LDG.E.64 R18, desc[UR8][R4.64+-0x28] ;  /* 0xffffd80804127981 */ /* 0x000ee8000c1e1b00 */
[----:B---3--:R3:W-:Y:S04]  /*10e0*/  STG.E.64 desc[UR8][R2.64+-0x28], R18 ;  /* 0xffffd81202007986 */ /* 0x0087e8000c101b08 */
[----:B------:R-:W4:Y:S04]  /*10f0*/  LDG.E.64 R20, desc[UR8][R4.64+-0x20] ;  /* 0xffffe00804147981 */ /* 0x000f28000c1e1b00 */
[----:B----4-:R4:W-:Y:S04]  /*1100*/  STG.E.64 desc[UR8][R2.64+-0x20], R20 ;  /* 0xffffe01402007986 */ /* 0x0109e8000c101b08 */
[----:B------:R-:W5:Y:S04]  /*1110*/  LDG.E.64 R22, desc[UR8][R4.64+-0x18] ;  /* 0xffffe80804167981 */ /* 0x000f68000c1e1b00 */
[----:B-----5:R5:W-:Y:S04]  /*1120*/  STG.E.64 desc[UR8][R2.64+-0x18], R22 ;  /* 0xffffe81602007986 */ /* 0x020be8000c101b08 */
[----:B0-----:R-:W2:Y:S04]  /*1130*/  LDG.E.64 R12, desc[UR8][R4.64+-0x10] ;  /* 0xfffff008040c7981 */ /* 0x001ea8000c1e1b00 */
[----:B--2---:R0:W-:Y:S04]  /*1140*/  STG.E.64 desc[UR8][R2.64+-0x10], R12 ;  /* 0xfffff00c02007986 */ /* 0x0041e8000c101b08 */
[----:B-1----:R-:W2:Y:S04]  /*1150*/  LDG.E.64 R14, desc[UR8][R4.64+-0x8] ;  /* 0xfffff808040e7981 */ /* 0x002ea8000c1e1b00 */
[----:B--2---:R1:W-:Y:S04]  /*1160*/  STG.E.64 desc[UR8][R2.64+-0x8], R14 ;  /* 0xfffff80e02007986 */ /* 0x0043e8000c101b08 */
[----:B------:R-:W2:Y:S04]  /*1170*/  LDG.E.64 R16, desc[UR8][R4.64] ;  /* 0x0000000804107981 */ /* 0x000ea8000c1e1b00 */
[----:B--2---:R2:W-:Y:S04]  /*1180*/  STG.E.64 desc[UR8][R2.64], R16 ;  /* 0x0000001002007986 */ /* 0x0045e8000c101b08 */
[----:B---3--:R-:W3:Y:S04]  /*1190*/  LDG.E.64 R18, desc[UR8][R4.64+0x8] ;  /* 0x0000080804127981 */ /* 0x008ee8000c1e1b00 */
[----:B---3--:R3:W-:Y:S04]  /*11a0*/  STG.E.64 desc[UR8][R2.64+0x8], R18 ;  /* 0x0000081202007986 */ /* 0x0087e8000c101b08 */
[----:B----4-:R-:W4:Y:S04]  /*11b0*/  LDG.E.64 R20, desc[UR8][R4.64+0x10] ;  /* 0x0000100804147981 */ /* 0x010f28000c1e1b00 */
[----:B----4-:R4:W-:Y:S04]  /*11c0*/  STG.E.64 desc[UR8][R2.64+0x10], R20 ;  /* 0x0000101402007986 */ /* 0x0109e8000c101b08 */
[----:B-----5:R-:W5:Y:S04]  /*11d0*/  LDG.E.64 R22, desc[UR8][R4.64+0x18] ;  /* 0x0000180804167981 */ /* 0x020f68000c1e1b00 */
[----:B-----5:R4:W-:Y:S04]  /*11e0*/  STG.E.64 desc[UR8][R2.64+0x18], R22 ;  /* 0x0000181602007986 */ /* 0x0209e8000c101b08 */
[----:B0-----:R-:W5:Y:S04]  /*11f0*/  LDG.E.64 R12, desc[UR8][R4.64+0x20] ;  /* 0x00002008040c7981 */ /* 0x001f68000c1e1b00 */
[----:B-----5:R4:W-:Y:S04]  /*1200*/  STG.E.64 desc[UR8][R2.64+0x20], R12 ;  /* 0x0000200c02007986 */ /* 0x0209e8000c101b08 */
[----:B-1----:R-:W5:Y:S04]  /*1210*/  LDG.E.64 R14, desc[UR8][R4.64+0x28] ;  /* 0x00002808040e7981 */ /* 0x002f68000c1e1b00 */
[----:B-----5:R4:W-:Y:S04]  /*1220*/  STG.E.64 desc[UR8][R2.64+0x28], R14 ;  /* 0x0000280e02007986 */ /* 0x0209e8000c101b08 */
[----:B--2---:R-:W2:Y:S01]  /*1230*/  LDG.E.64 R16, desc[UR8][R4.64+0x30] ;  /* 0x0000300804107981 */ /* 0x004ea2000c1e1b00 */
[----:B------:R-:W-:-:S05]  /*1240*/  VIADD R11, R11, 0x10 ;  /* 0x000000100b0b7836 */ /* 0x000fca0000000000 */
[----:B------:R-:W-:Y:S01]  /*1250*/  ISETP.NE.AND P0, PT, R11, RZ, PT ;  /* 0x000000ff0b00720c */ /* 0x000fe20003f05270 */
[----:B--2---:R4:W-:Y:S04]  /*1260*/  STG.E.64 desc[UR8][R2.64+0x30], R16 ;  /* 0x0000301002007986 */ /* 0x0049e8000c101b08 */
[----:B---3--:R-:W2:Y:S01]  /*1270*/  LDG.E.64 R18, desc[UR8][R4.64+0x38] ;  /* 0x0000380804127981 */ /* 0x008ea2000c1e1b00 */
[----:B------:R-:W-:Y:S02]  /*1280*/  VIADD R8, R8, 0x10 ;  /* 0x0000001008087836 */ /* 0x000fe40000000000 */
[----:B------:R-:W-:Y:S01]  /*1290*/  VIADD R10, R10, 0x10 ;  /* 0x000000100a0a7836 */ /* 0x000fe20000000000 */
[----:B--2---:R4:W-:Y:S04]  /*12a0*/  STG.E.64 desc[UR8][R2.64+0x38], R18 ;  /* 0x0000381202007986 */ /* 0x0049e8000c101b08 */
[----:B------:R-:W-:Y:S05]  /*12b0*/  @P0 BRA `(.L_x_7) ;  /* 0xfffffffc00540947 */ /* 0x000fea000383ffff */
.L_x_6:
[----:B------:R-:W-:Y:S05]  /*12c0*/  @!P1 EXIT ;  /* 0x000000000000994d */ /* 0x000fea0003800000 */
[----:B------:R-:W-:Y:S02]  /*12d0*/  ISETP.GE.U32.AND P0, PT, R24, 0x8, PT ;  /* 0x000000081800780c */ /* 0x000fe40003f06070 */
[----:B------:R-:W-:-:S04]  /*12e0*/  LOP3.LUT R8, R7, 0x7, RZ, 0xc0, !PT ;  /* 0x0000000707087812 */ /* 0x000fc800078ec0ff */
[----:B------:R-:W-:-:S07]  /*12f0*/  ISETP.NE.AND P1, PT, R8, RZ, PT ;  /* 0x000000ff0800720c */ /* 0x000fce0003f25270 */
[----:B------:R-:W-:Y:S06]  /*1300*/  @!P0 BRA `(.L_x_8) ;  /* 0x00000000005c8947 */ /* 0x000fec0003800000 */
[----:B------:R-:W0:Y:S01]  /*1310*/  LDC.64 R4, c[0x0][0x380] ;  /* 0x0000e000ff047b82 */ /* 0x000e220000000a00 */
[----:B----4-:R-:W-:-:S04]  /*1320*/  IMAD.IADD R3, R9, 0x1, R0 ;  /* 0x0000000109037824 */ /* 0x010fc800078e0200 */
[----:B0-----:R-:W-:-:S03]  /*1330*/  IMAD.WIDE R4, R3, 0x8, R4 ;  /* 0x0000000803047825 */ /* 0x001fc600078e0204 */
[----:B------:R-:W0:Y:S02]  /*1340*/  LDC.64 R2, c[0x0][0x398] ;  /* 0x0000e600ff027b82 */ /* 0x000e240000000a00 */
[----:B------:R-:W2:Y:S01]  /*1350*/  LDG.E.64 R10, desc[UR8][R4.64] ;  /* 0x00000008040a7981 */ /* 0x000ea2000c1e1b00 */
[----:B------:R-:W-:-:S05]  /*1360*/  IADD3 R13, PT, PT, R6, R9, RZ ;  /* 0x00000009060d7210 */ /* 0x000fca0007ffe0ff */
[----:B0-----:R-:W-:-:S05]  /*1370*/  IMAD.WIDE R2, R13, 0x8, R2 ;  /* 0x000000080d027825 */ /* 0x001fca00078e0202 */
[----:B--2---:R0:W-:Y:S04]  /*1380*/  STG.E.64 desc[UR8][R2.64], R10 ;  /* 0x0000000a02007986 */ /* 0x0041e8000c101b08 */
[----:B------:R-:W2:Y:S04]  /*1390*/  LDG.E.64 R12, desc[UR8][R4.64+0x8] ;  /* 0x00000808040c7981 */ /* 0x000ea8000c1e1b00 */
[----:B--2---:R1:W-:Y:S04]  /*13a0*/  STG.E.64 desc[UR8][R2.64+0x8], R12 ;  /* 0x0000080c02007986 */ /* 0x0043e8000c101b08 */
[----:B------:R-:W2:Y:S04]  /*13b0*/  LDG.E.64 R14, desc[UR8][R4.64+0x10] ;  /* 0x00001008040e7981 */ /* 0x000ea8000c1e1b00 */
[----:B--2---:R2:W-:Y:S04]  /*13c0*/  STG.E.64 desc[UR8][R2.64+0x10], R14 ;  /* 0x0000100e02007986 */ /* 0x0045e8000c101b08 */
[----:B------:R-:W3:Y:S04]  /*13d0*/  LDG.E.64 R16, desc[UR8][R4.64+0x18] ;  /* 0x0000180804107981 */ /* 0x000ee8000c1e1b00 */
[----:B---3--:R2:W-:Y:S04]  /*13e0*/  STG.E.64 desc[UR8][R2.64+0x18], R16 ;  /* 0x0000181002007986 */ /* 0x0085e8000c101b08 */
[----:B------:R-:W3:Y:S04]  /*13f0*/  LDG.E.64 R18, desc[UR8][R4.64+0x20] ;  /* 0x0000200804127981 */ /* 0x000ee8000c1e1b00 */
[----:B---3--:R2:W-:Y:S04]  /*1400*/  STG.E.64 desc[UR8][R2.64+0x20], R18 ;  /* 0x0000201202007986 */ /* 0x0085e8000c101b08 */
[----:B------:R-:W3:Y:S04]  /*1410*/  LDG.E.64 R20, desc[UR8][R4.64+0x28] ;  /* 0x0000280804147981 */ /* 0x000ee8000c1e1b00 */
[----:B---3--:R2:W-:Y:S04]  /*1420*/  STG.E.64 desc[UR8][R2.64+0x28], R20 ;  /* 0x0000281402007986 */ /* 0x0085e8000c101b08 */
[----:B0-----:R-:W3:Y:S04]  /*1430*/  LDG.E.64 R10, desc[UR8][R4.64+0x30] ;  /* 0x00003008040a7981 */ /* 0x001ee8000c1e1b00 */
[----:B---3--:R2:W-:Y:S04]  /*1440*/  STG.E.64 desc[UR8][R2.64+0x30], R10 ;  /* 0x0000300a02007986 */ /* 0x0085e8000c101b08 */
[----:B-1----:R-:W3:Y:S01]  /*1450*/  LDG.E.64 R12, desc[UR8][R4.64+0x38] ;  /* 0x00003808040c7981 */ /* 0x002ee2000c1e1b00 */
[----:B------:R-:W-:-:S03]  /*1460*/  VIADD R9, R9, 0x8 ;  /* 0x0000000809097836 */ /* 0x000fc60000000000 */
[----:B---3--:R2:W-:Y:S04]  /*1470*/  STG.E.64 desc[UR8][R2.64+0x38], R12 ;  /* 0x0000380c02007986 */ /* 0x0085e8000c101b08 */
.L_x_8:
[----:B------:R-:W-:Y:S05]  /*1480*/  @!P1 EXIT ;  /* 0x000000000000994d */ /* 0x000fea0003800000 */
[----:B------:R-:W-:Y:S02]  /*1490*/  ISETP.GE.U32.AND P0, PT, R8, 0x4, PT ;  /* 0x000000040800780c */ /* 0x000fe40003f06070 */
[----:B------:R-:W-:-:S04]  /*14a0*/  LOP3.LUT R7, R7, 0x3, RZ, 0xc0, !PT ;  /* 0x0000000307077812 */ /* 0x000fc800078ec0ff */
[----:B------:R-:W-:-:S07]  /*14b0*/  ISETP.NE.AND P1, PT, R7, RZ, PT ;  /* 0x000000ff0700720c */ /* 0x000fce0003f25270 */
[----:B------:R-:W-:Y:S06]  /*14c0*/  @!P0 BRA `(.L_x_9) ;  /* 0x00000000003c8947 */ /* 0x000fec0003800000 */
[----:B--2-4-:R-:W0:Y:S01]  /*14d0*/  LDC.64 R2, c[0x0][0x380] ;  /* 0x0000e000ff027b82 */ /* 0x014e220000000a00 */
[----:B------:R-:W-:-:S07]  /*14e0*/  IMAD.IADD R15, R9, 0x1, R0 ;  /* 0x00000001090f7824 */ /* 0x000fce00078e0200 */
[----:B------:R-:W1:Y:S01]  /*14f0*/  LDC.64 R4, c[0x0][0x398] ;  /* 0x0000e600ff047b82 */ /* 0x000e620000000a00 */
[----:B0-----:R-:W-:-:S05]  /*1500*/  IMAD.WIDE R14, R15, 0x8, R2 ;  /* 0x000000080f0e7825 */ /* 0x001fca00078e0202 */
[----:B------:R-:W2:Y:S01]  /*1510*/  LDG.E.64 R2, desc[UR8][R14.64] ;  /* 0x000000080e027981 */ /* 0x000ea2000c1e1b00 */
[----:B------:R-:W-:-:S04]  /*1520*/  IMAD.IADD R17, R6, 0x1, R9 ;  /* 0x0000000106117824 */ /* 0x000fc800078e0209 */
[----:B-1----:R-:W-:-:S05]  /*1530*/  IMAD.WIDE R16, R17, 0x8, R4 ;  /* 0x0000000811107825 */ /* 0x002fca00078e0204 */
[----:B--2---:R0:W-:Y:S04]  /*1540*/  STG.E.64 desc[UR8][R16.64], R2 ;  /* 0x0000000210007986 */ /* 0x0041e8000c101b08 */
[----:B------:R-:W2:Y:S04]  /*1550*/  LDG.E.64 R4, desc[UR8][R14.64+0x8] ;  /* 0x000008080e047981 */ /* 0x000ea8000c1e1b00 */
[----:B--2---:R0:W-:Y:S04]  /*1560*/  STG.E.64 desc[UR8][R16.64+0x8], R4 ;  /* 0x0000080410007986 */ /* 0x0041e8000c101b08 */
[----:B------:R-:W2:Y:S04]  /*1570*/  LDG.E.64 R10, desc[UR8][R14.64+0x10] ;  /* 0x000010080e0a7981 */ /* 0x000ea8000c1e1b00 */
[----:B--2---:R0:W-:Y:S04]  /*1580*/  STG.E.64 desc[UR8][R16.64+0x10], R10 ;  /* 0x0000100a10007986 */ /* 0x0041e8000c101b08 */
[----:B------:R-:W2:Y:S01]  /*1590*/  LDG.E.64 R12, desc[UR8][R14.64+0x18] ;  /* 0x000018080e0c7981 */ /* 0x000ea2000c1e1b00 */
[----:B------:R-:W-:-:S03]  /*15a0*/  IADD3 R9, PT, PT, R9, 0x4, RZ ;  /* 0x0000000409097810 */ /* 0x000fc60007ffe0ff */
[----:B--2---:R0:W-:Y:S04]  /*15b0*/  STG.E.64 desc[UR8][R16.64+0x18], R12 ;  /* 0x0000180c10007986 */ /* 0x0041e8000c101b08 */
.L_x_9:
[----:B------:R-:W-:Y:S05]  /*15c0*/  @!P1 EXIT ;  /* 0x000000000000994d */ /* 0x000fea0003800000 */
[----:B0-2---:R-:W0:Y:S01]  /*15d0*/  LDC.64 R10, c[0x0][0x398] ;  /* 0x0000e600ff0a7b82 */ /* 0x005e220000000a00 */
[----:B----4-:R-:W-:Y:S02]  /*15e0*/  IMAD.IADD R15, R6, 0x1, R9 ;  /* 0x00000001060f7824 */ /* 0x010fe400078e0209 */
[----:B------:R-:W-:Y:S02]  /*15f0*/  IMAD.IADD R9, R9, 0x1, R0 ;  /* 0x0000000109097824 */ /* 0x000fe400078e0200 */
[----:B------:R-:W-:-:S03]  /*1600*/  IMAD.MOV R7, RZ, RZ, -R7 ;  /* 0x000000ffff077224 */ /* 0x000fc600078e0a07 */
[----:B------:R-:W1:Y:S04]  /*1610*/  LDC.64 R12, c[0x0][0x380] ;  /* 0x0000e000ff0c7b82 */ /* 0x000e680000000a00 */
.L_x_10:
[----:B-12---:R-:W-:-:S06]  /*1620*/  IMAD.WIDE R4, R9, 0x8, R12 ;  /* 0x0000000809047825 */ /* 0x006fcc00078e020c */
[----:B------:R-:W2:Y:S01]  /*1630*/  LDG.E.64 R4, desc[UR8][R4.64] ;  /* 0x0000000804047981 */ /* 0x000ea2000c1e1b00 */
[----:B------:R-:W-:Y:S01]  /*1640*/  IADD3 R7, PT, PT, R7, 0x1, RZ ;  /* 0x0000000107077810 */ /* 0x000fe20007ffe0ff */
[----:B0-----:R-:W-:-:S03]  /*1650*/  IMAD.WIDE R2, R15, 0x8, R10 ;  /* 0x000000080f027825 */ /* 0x001fc600078e020a */
[----:B------:R-:W-:Y:S01]  /*1660*/  ISETP.NE.AND P0, PT, R7, RZ, PT ;  /* 0x000000ff0700720c */ /* 0x000fe20003f05270 */
[----:B------:R-:W-:Y:S02]  /*1670*/  VIADD R15, R15, 0x1 ;  /* 0x000000010f0f7836 */ /* 0x000fe40000000000 */
[----:B------:R-:W-:Y:S01]  /*1680*/  VIADD R9, R9, 0x1 ;  /* 0x0000000109097836 */ /* 0x000fe20000000000 */
[----:B--2---:R2:W-:Y:S09]  /*1690*/  STG.E.64 desc[UR8][R2.64], R4 ;  /* 0x0000000402007986 */ /* 0x0045f2000c101b08 */
[----:B------:R-:W-:Y:S05]  /*16a0*/  @P0 BRA `(.L_x_10) ;  /* 0xfffffffc00dc0947 */ /* 0x000fea000383ffff */
[----:B------:R-:W-:Y:S05]  /*16b0*/  EXIT ;  /* 0x000000000000794d */ /* 0x000fea0003800000 */
.L_x_11:
[----:B------:R-:W-:-:S00]  /*16c0*/  BRA `(.L_x_11) ;  /* 0xfffffffc00fc7947 */ /* 0x000fc0000383ffff */
[----:B------:R-:W-:-:S00]  /*16d0*/  NOP ;  /* 0x0000000000007918 */ /* 0x000fc00000000000 */
        /* <DEDUP_REMOVED lines=10> */
.L_x_12:


//--------------------- .nv.shared.reserved.0     --------------------------
	.section	.nv.shared.reserved.0,"aw",@nobits
	.weak		__nv_reservedSMEM_offset_0_alias
	.size		__nv_reservedSMEM_offset_0_alias, 0, 64
	.other		__nv_reservedSMEM_offset_0_alias,@"STO_CUDA_RESERVED_SHARED STV_DEFAULT"
__nv_reservedSMEM_offset_0_alias:
	.zero		0
	.zero		64


//--------------------- .nv.constant0._Z9selectionPyiPiS_ii --------------------------
	.section	.nv.constant0._Z9selectionPyiPiS_ii,"a",@progbits
	.sectionflags	@""
	.align	4
.nv.constant0._Z9selectionPyiPiS_ii:
	.zero		936


//--------------------- SYMBOLS --------------------------

	.type		.nv.reservedSmem.offset0,@object
	.size		.nv.reservedSmem.offset0,0x4
